//
// Generated by NVIDIA NVVM Compiler
//
// Compiler Build ID: CL-36424714
// Cuda compilation tools, release 13.0, V13.0.88
// Based on NVVM 20.0.0
//

.version 9.0
.target sm_100
.address_size 64

	// .globl	_Z9add_floatPfS_S_j
.global .align 1 .b8 _ZN34_INTERNAL_6479bd99_4_k_cu_7d2608024cuda3std3__45__cpo5beginE[1];
.global .align 1 .b8 _ZN34_INTERNAL_6479bd99_4_k_cu_7d2608024cuda3std3__45__cpo3endE[1];
.global .align 1 .b8 _ZN34_INTERNAL_6479bd99_4_k_cu_7d2608024cuda3std3__45__cpo6cbeginE[1];
.global .align 1 .b8 _ZN34_INTERNAL_6479bd99_4_k_cu_7d2608024cuda3std3__45__cpo4cendE[1];
.global .align 1 .b8 _ZN34_INTERNAL_6479bd99_4_k_cu_7d2608024cuda3std3__45__cpo6rbeginE[1];
.global .align 1 .b8 _ZN34_INTERNAL_6479bd99_4_k_cu_7d2608024cuda3std3__45__cpo4rendE[1];
.global .align 1 .b8 _ZN34_INTERNAL_6479bd99_4_k_cu_7d2608024cuda3std3__45__cpo7crbeginE[1];
.global .align 1 .b8 _ZN34_INTERNAL_6479bd99_4_k_cu_7d2608024cuda3std3__45__cpo5crendE[1];
.global .align 1 .b8 _ZN34_INTERNAL_6479bd99_4_k_cu_7d2608024cuda3std3__436_GLOBAL__N__6479bd99_4_k_cu_7d2608026ignoreE[1];
.global .align 1 .b8 _ZN34_INTERNAL_6479bd99_4_k_cu_7d2608024cuda3std3__419piecewise_constructE[1];
.global .align 1 .b8 _ZN34_INTERNAL_6479bd99_4_k_cu_7d2608024cuda3std3__48in_placeE[1];
.global .align 1 .b8 _ZN34_INTERNAL_6479bd99_4_k_cu_7d2608024cuda3std3__420unreachable_sentinelE[1];
.global .align 1 .b8 _ZN34_INTERNAL_6479bd99_4_k_cu_7d2608024cuda3std3__47nulloptE[1];
.global .align 1 .b8 _ZN34_INTERNAL_6479bd99_4_k_cu_7d2608024cuda3std3__48unexpectE[1];
.global .align 1 .b8 _ZN34_INTERNAL_6479bd99_4_k_cu_7d2608024cuda3std6ranges3__45__cpo4swapE[1];
.global .align 1 .b8 _ZN34_INTERNAL_6479bd99_4_k_cu_7d2608024cuda3std6ranges3__45__cpo9iter_moveE[1];
.global .align 1 .b8 _ZN34_INTERNAL_6479bd99_4_k_cu_7d2608024cuda3std6ranges3__45__cpo5beginE[1];
.global .align 1 .b8 _ZN34_INTERNAL_6479bd99_4_k_cu_7d2608024cuda3std6ranges3__45__cpo3endE[1];
.global .align 1 .b8 _ZN34_INTERNAL_6479bd99_4_k_cu_7d2608024cuda3std6ranges3__45__cpo6cbeginE[1];
.global .align 1 .b8 _ZN34_INTERNAL_6479bd99_4_k_cu_7d2608024cuda3std6ranges3__45__cpo4cendE[1];
.global .align 1 .b8 _ZN34_INTERNAL_6479bd99_4_k_cu_7d2608024cuda3std6ranges3__45__cpo7advanceE[1];
.global .align 1 .b8 _ZN34_INTERNAL_6479bd99_4_k_cu_7d2608024cuda3std6ranges3__45__cpo9iter_swapE[1];
.global .align 1 .b8 _ZN34_INTERNAL_6479bd99_4_k_cu_7d2608024cuda3std6ranges3__45__cpo4nextE[1];
.global .align 1 .b8 _ZN34_INTERNAL_6479bd99_4_k_cu_7d2608024cuda3std6ranges3__45__cpo4prevE[1];
.global .align 1 .b8 _ZN34_INTERNAL_6479bd99_4_k_cu_7d2608024cuda3std6ranges3__45__cpo4dataE[1];
.global .align 1 .b8 _ZN34_INTERNAL_6479bd99_4_k_cu_7d2608024cuda3std6ranges3__45__cpo5cdataE[1];
.global .align 1 .b8 _ZN34_INTERNAL_6479bd99_4_k_cu_7d2608024cuda3std6ranges3__45__cpo4sizeE[1];
.global .align 1 .b8 _ZN34_INTERNAL_6479bd99_4_k_cu_7d2608024cuda3std6ranges3__45__cpo5ssizeE[1];
.global .align 1 .b8 _ZN34_INTERNAL_6479bd99_4_k_cu_7d2608024cuda3std6ranges3__45__cpo8distanceE[1];
.global .align 1 .b8 _ZN34_INTERNAL_6479bd99_4_k_cu_7d2608026thrust24THRUST_300001_SM_1000_NS8cuda_cub3parE[1];
.global .align 1 .b8 _ZN34_INTERNAL_6479bd99_4_k_cu_7d2608026thrust24THRUST_300001_SM_1000_NS8cuda_cub10par_nosyncE[1];
.global .align 1 .b8 _ZN34_INTERNAL_6479bd99_4_k_cu_7d2608026thrust24THRUST_300001_SM_1000_NS6system6detail10sequential3seqE[1];
.global .align 1 .b8 _ZN34_INTERNAL_6479bd99_4_k_cu_7d2608026thrust24THRUST_300001_SM_1000_NS12placeholders2_1E[1];
.global .align 1 .b8 _ZN34_INTERNAL_6479bd99_4_k_cu_7d2608026thrust24THRUST_300001_SM_1000_NS12placeholders2_2E[1];
.global .align 1 .b8 _ZN34_INTERNAL_6479bd99_4_k_cu_7d2608026thrust24THRUST_300001_SM_1000_NS12placeholders2_3E[1];
.global .align 1 .b8 _ZN34_INTERNAL_6479bd99_4_k_cu_7d2608026thrust24THRUST_300001_SM_1000_NS12placeholders2_4E[1];
.global .align 1 .b8 _ZN34_INTERNAL_6479bd99_4_k_cu_7d2608026thrust24THRUST_300001_SM_1000_NS12placeholders2_5E[1];
.global .align 1 .b8 _ZN34_INTERNAL_6479bd99_4_k_cu_7d2608026thrust24THRUST_300001_SM_1000_NS12placeholders2_6E[1];
.global .align 1 .b8 _ZN34_INTERNAL_6479bd99_4_k_cu_7d2608026thrust24THRUST_300001_SM_1000_NS12placeholders2_7E[1];
.global .align 1 .b8 _ZN34_INTERNAL_6479bd99_4_k_cu_7d2608026thrust24THRUST_300001_SM_1000_NS12placeholders2_8E[1];
.global .align 1 .b8 _ZN34_INTERNAL_6479bd99_4_k_cu_7d2608026thrust24THRUST_300001_SM_1000_NS12placeholders2_9E[1];
.global .align 1 .b8 _ZN34_INTERNAL_6479bd99_4_k_cu_7d2608026thrust24THRUST_300001_SM_1000_NS12placeholders3_10E[1];
.global .align 1 .b8 _ZN34_INTERNAL_6479bd99_4_k_cu_7d2608026thrust24THRUST_300001_SM_1000_NS3seqE[1];

.visible .entry _Z9add_floatPfS_S_j(
	.param .u64 .ptr .align 1 _Z9add_floatPfS_S_j_param_0,
	.param .u64 .ptr .align 1 _Z9add_floatPfS_S_j_param_1,
	.param .u64 .ptr .align 1 _Z9add_floatPfS_S_j_param_2,
	.param .u32 _Z9add_floatPfS_S_j_param_3
)
{
	.reg .pred 	%p<2>;
	.reg .b32 	%r<9>;
	.reg .b32 	%f<13>;
	.reg .b64 	%rd<11>;

	ld.param.u64 	%rd1, [_Z9add_floatPfS_S_j_param_0];
	ld.param.u64 	%rd2, [_Z9add_floatPfS_S_j_param_1];
	ld.param.u64 	%rd3, [_Z9add_floatPfS_S_j_param_2];
	ld.param.u32 	%r2, [_Z9add_floatPfS_S_j_param_3];
	mov.u32 	%r3, %tid.x;
	shl.b32 	%r4, %r3, 2;
	mov.u32 	%r5, %ctaid.x;
	mov.u32 	%r6, %ntid.x;
	mul.lo.s32 	%r7, %r6, %r5;
	shl.b32 	%r8, %r7, 2;
	add.s32 	%r1, %r8, %r4;
	setp.ge.u32 	%p1, %r1, %r2;
	@%p1 bra 	$L__BB0_2;
	cvta.to.global.u64 	%rd4, %rd1;
	cvta.to.global.u64 	%rd5, %rd2;
	cvta.to.global.u64 	%rd6, %rd3;
	mul.wide.s32 	%rd7, %r1, 4;
	add.s64 	%rd8, %rd4, %rd7;
	ld.global.f32 	%f1, [%rd8];
	add.s64 	%rd9, %rd5, %rd7;
	ld.global.f32 	%f2, [%rd9];
	ld.global.f32 	%f3, [%rd8+4];
	ld.global.f32 	%f4, [%rd9+4];
	ld.global.f32 	%f5, [%rd8+8];
	ld.global.f32 	%f6, [%rd9+8];
	ld.global.f32 	%f7, [%rd8+12];
	ld.global.f32 	%f8, [%rd9+12];
	add.f32 	%f9, %f1, %f2;
	add.f32 	%f10, %f3, %f4;
	add.f32 	%f11, %f5, %f6;
	add.f32 	%f12, %f7, %f8;
	add.s64 	%rd10, %rd6, %rd7;
	st.global.f32 	[%rd10], %f9;
	st.global.f32 	[%rd10+4], %f10;
	st.global.f32 	[%rd10+8], %f11;
	st.global.f32 	[%rd10+12], %f12;
$L__BB0_2:
	ret;

}
	// .globl	_Z10add_float2P6float2S0_S0_j
.visible .entry _Z10add_float2P6float2S0_S0_j(
	.param .u64 .ptr .align 1 _Z10add_float2P6float2S0_S0_j_param_0,
	.param .u64 .ptr .align 1 _Z10add_float2P6float2S0_S0_j_param_1,
	.param .u64 .ptr .align 1 _Z10add_float2P6float2S0_S0_j_param_2,
	.param .u32 _Z10add_float2P6float2S0_S0_j_param_3
)
{
	.reg .pred 	%p<2>;
	.reg .b32 	%r<9>;
	.reg .b32 	%f<13>;
	.reg .b64 	%rd<11>;

	ld.param.u64 	%rd1, [_Z10add_float2P6float2S0_S0_j_param_0];
	ld.param.u64 	%rd2, [_Z10add_float2P6float2S0_S0_j_param_1];
	ld.param.u64 	%rd3, [_Z10add_float2P6float2S0_S0_j_param_2];
	ld.param.u32 	%r2, [_Z10add_float2P6float2S0_S0_j_param_3];
	mov.u32 	%r3, %tid.x;
	shl.b32 	%r4, %r3, 1;
	mov.u32 	%r5, %ctaid.x;
	mov.u32 	%r6, %ntid.x;
	mul.lo.s32 	%r7, %r6, %r5;
	shl.b32 	%r8, %r7, 1;
	add.s32 	%r1, %r8, %r4;
	setp.ge.u32 	%p1, %r1, %r2;
	@%p1 bra 	$L__BB1_2;
	cvta.to.global.u64 	%rd4, %rd1;
	cvta.to.global.u64 	%rd5, %rd2;
	cvta.to.global.u64 	%rd6, %rd3;
	mul.wide.s32 	%rd7, %r1, 8;
	add.s64 	%rd8, %rd4, %rd7;
	ld.global.v2.f32 	{%f1, %f2}, [%rd8];
	add.s64 	%rd9, %rd5, %rd7;
	ld.global.v2.f32 	{%f3, %f4}, [%rd9];
	ld.global.v2.f32 	{%f5, %f6}, [%rd8+8];
	ld.global.v2.f32 	{%f7, %f8}, [%rd9+8];
	add.f32 	%f9, %f1, %f3;
	add.f32 	%f10, %f2, %f4;
	add.f32 	%f11, %f5, %f7;
	add.f32 	%f12, %f6, %f8;
	add.s64 	%rd10, %rd6, %rd7;
	st.global.v2.f32 	[%rd10], {%f9, %f10};
	st.global.v2.f32 	[%rd10+8], {%f11, %f12};
$L__BB1_2:
	ret;

}
	// .globl	_Z10add_float4P6float4S0_S0_j
.visible .entry _Z10add_float4P6float4S0_S0_j(
	.param .u64 .ptr .align 1 _Z10add_float4P6float4S0_S0_j_param_0,
	.param .u64 .ptr .align 1 _Z10add_float4P6float4S0_S0_j_param_1,
	.param .u64 .ptr .align 1 _Z10add_float4P6float4S0_S0_j_param_2,
	.param .u32 _Z10add_float4P6float4S0_S0_j_param_3
)
{
	.reg .pred 	%p<2>;
	.reg .b32 	%r<7>;
	.reg .b32 	%f<13>;
	.reg .b64 	%rd<11>;

	ld.param.u64 	%rd1, [_Z10add_float4P6float4S0_S0_j_param_0];
	ld.param.u64 	%rd2, [_Z10add_float4P6float4S0_S0_j_param_1];
	ld.param.u64 	%rd3, [_Z10add_float4P6float4S0_S0_j_param_2];
	ld.param.u32 	%r2, [_Z10add_float4P6float4S0_S0_j_param_3];
	mov.u32 	%r3, %tid.x;
	mov.u32 	%r4, %ctaid.x;
	mov.u32 	%r5, %ntid.x;
	mad.lo.s32 	%r1, %r4, %r5, %r3;
	shr.u32 	%r6, %r2, 2;
	setp.ge.u32 	%p1, %r1, %r6;
	@%p1 bra 	$L__BB2_2;
	cvta.to.global.u64 	%rd4, %rd1;
	cvta.to.global.u64 	%rd5, %rd2;
	cvta.to.global.u64 	%rd6, %rd3;
	mul.wide.u32 	%rd7, %r1, 16;
	add.s64 	%rd8, %rd4, %rd7;
	ld.global.v4.f32 	{%f1, %f2, %f3, %f4}, [%rd8];
	add.s64 	%rd9, %rd5, %rd7;
	ld.global.v4.f32 	{%f5, %f6, %f7, %f8}, [%rd9];
	add.f32 	%f9, %f1, %f5;
	add.f32 	%f10, %f2, %f6;
	add.f32 	%f11, %f3, %f7;
	add.f32 	%f12, %f4, %f8;
	add.s64 	%rd10, %rd6, %rd7;
	st.global.v4.f32 	[%rd10], {%f9, %f10, %f11, %f12};
$L__BB2_2:
	ret;

}
	// .globl	_Z14add_float_testP10float_testS0_S0_j
.visible .entry _Z14add_float_testP10float_testS0_S0_j(
	.param .u64 .ptr .align 1 _Z14add_float_testP10float_testS0_S0_j_param_0,
	.param .u64 .ptr .align 1 _Z14add_float_testP10float_testS0_S0_j_param_1,
	.param .u64 .ptr .align 1 _Z14add_float_testP10float_testS0_S0_j_param_2,
	.param .u32 _Z14add_float_testP10float_testS0_S0_j_param_3
)
{
	.reg .pred 	%p<2>;
	.reg .b32 	%r<7>;
	.reg .b32 	%f<13>;
	.reg .b64 	%rd<11>;

	ld.param.u64 	%rd1, [_Z14add_float_testP10float_testS0_S0_j_param_0];
	ld.param.u64 	%rd2, [_Z14add_float_testP10float_testS0_S0_j_param_1];
	ld.param.u64 	%rd3, [_Z14add_float_testP10float_testS0_S0_j_param_2];
	ld.param.u32 	%r2, [_Z14add_float_testP10float_testS0_S0_j_param_3];
	mov.u32 	%r3, %tid.x;
	mov.u32 	%r4, %ctaid.x;
	mov.u32 	%r5, %ntid.x;
	mad.lo.s32 	%r1, %r4, %r5, %r3;
	shr.u32 	%r6, %r2, 2;
	setp.ge.u32 	%p1, %r1, %r6;
	@%p1 bra 	$L__BB3_2;
	cvta.to.global.u64 	%rd4, %rd1;
	cvta.to.global.u64 	%rd5, %rd2;
	cvta.to.global.u64 	%rd6, %rd3;
	mul.wide.u32 	%rd7, %r1, 16;
	add.s64 	%rd8, %rd4, %rd7;
	ld.global.v4.f32 	{%f1, %f2, %f3, %f4}, [%rd8];
	add.s64 	%rd9, %rd5, %rd7;
	ld.global.v4.f32 	{%f5, %f6, %f7, %f8}, [%rd9];
	add.f32 	%f9, %f1, %f5;
	add.f32 	%f10, %f2, %f6;
	add.f32 	%f11, %f3, %f7;
	add.f32 	%f12, %f4, %f8;
	add.s64 	%rd10, %rd6, %rd7;
	st.global.v4.f32 	[%rd10], {%f9, %f10, %f11, %f12};
$L__BB3_2:
	ret;

}
	// .globl	_ZN3cub18CUB_300001_SM_10006detail11EmptyKernelIvEEvv
.visible .entry _ZN3cub18CUB_300001_SM_10006detail11EmptyKernelIvEEvv()
{


	ret;

}
	// .globl	_ZN3cub18CUB_300001_SM_10006detail8for_each13static_kernelINS2_12policy_hub_t12policy_500_tEmN6thrust24THRUST_300001_SM_1000_NS8cuda_cub20__uninitialized_fill7functorINS7_10device_ptrIfEEfEEEEvT0_T1_
.visible .entry _ZN3cub18CUB_300001_SM_10006detail8for_each13static_kernelINS2_12policy_hub_t12policy_500_tEmN6thrust24THRUST_300001_SM_1000_NS8cuda_cub20__uninitialized_fill7functorINS7_10device_ptrIfEEfEEEEvT0_T1_(
	.param .u64 _ZN3cub18CUB_300001_SM_10006detail8for_each13static_kernelINS2_12policy_hub_t12policy_500_tEmN6thrust24THRUST_300001_SM_1000_NS8cuda_cub20__uninitialized_fill7functorINS7_10device_ptrIfEEfEEEEvT0_T1__param_0,
	.param .align 8 .b8 _ZN3cub18CUB_300001_SM_10006detail8for_each13static_kernelINS2_12policy_hub_t12policy_500_tEmN6thrust24THRUST_300001_SM_1000_NS8cuda_cub20__uninitialized_fill7functorINS7_10device_ptrIfEEfEEEEvT0_T1__param_1[16]
)
.maxntid 256
{
	.reg .pred 	%p<4>;
	.reg .b16 	%rs<5>;
	.reg .b32 	%r<10>;
	.reg .b32 	%f<3>;
	.reg .b64 	%rd<16>;

	ld.param.f32 	%f2, [_ZN3cub18CUB_300001_SM_10006detail8for_each13static_kernelINS2_12policy_hub_t12policy_500_tEmN6thrust24THRUST_300001_SM_1000_NS8cuda_cub20__uninitialized_fill7functorINS7_10device_ptrIfEEfEEEEvT0_T1__param_1+8];
	ld.param.u64 	%rd4, [_ZN3cub18CUB_300001_SM_10006detail8for_each13static_kernelINS2_12policy_hub_t12policy_500_tEmN6thrust24THRUST_300001_SM_1000_NS8cuda_cub20__uninitialized_fill7functorINS7_10device_ptrIfEEfEEEEvT0_T1__param_1];
	ld.param.u64 	%rd5, [_ZN3cub18CUB_300001_SM_10006detail8for_each13static_kernelINS2_12policy_hub_t12policy_500_tEmN6thrust24THRUST_300001_SM_1000_NS8cuda_cub20__uninitialized_fill7functorINS7_10device_ptrIfEEfEEEEvT0_T1__param_0];
	mov.u32 	%r7, %ctaid.x;
	mul.wide.u32 	%rd1, %r7, 512;
	sub.s64 	%rd2, %rd5, %rd1;
	setp.lt.u64 	%p1, %rd2, 512;
	@%p1 bra 	$L__BB5_2;
	mov.u32 	%r9, %tid.x;
	cvta.to.global.u64 	%rd11, %rd4;
	cvt.u64.u32 	%rd12, %r9;
	add.s64 	%rd13, %rd1, %rd12;
	shl.b64 	%rd14, %rd13, 2;
	add.s64 	%rd15, %rd11, %rd14;
	st.global.f32 	[%rd15], %f2;
	st.global.f32 	[%rd15+1024], %f2;
	bra.uni 	$L__BB5_6;
$L__BB5_2:
	cvta.to.global.u64 	%rd6, %rd4;
	mov.u32 	%r1, %tid.x;
	cvt.u64.u32 	%rd7, %r1;
	setp.le.u64 	%p2, %rd2, %rd7;
	add.s64 	%rd8, %rd1, %rd7;
	shl.b64 	%rd9, %rd8, 2;
	add.s64 	%rd3, %rd6, %rd9;
	@%p2 bra 	$L__BB5_4;
	st.global.f32 	[%rd3], %f2;
$L__BB5_4:
	add.s32 	%r8, %r1, 256;
	cvt.u64.u32 	%rd10, %r8;
	setp.le.u64 	%p3, %rd2, %rd10;
	@%p3 bra 	$L__BB5_6;
	st.global.f32 	[%rd3+1024], %f2;
$L__BB5_6:
	ret;

}


// ===== COMPILED SASS (sm_100) =====

	.target	sm_100

	.elftype	@"ET_EXEC"


//--------------------- .note.nv.tkinfo           --------------------------
	.section	.note.nv.tkinfo,"",@"SHT_NOTE"
	.sectionflags	@"SHF_NOTE_NV_TKINFO"
	.tkinfo
        /*0018*/ 	.word	0x00000002
        /*0030*/ 	.string	""
        /*0030*/ 	.string	"ptxas"
        /*0030*/ 	.string	"Cuda compilation tools, release 13.0, V13.0.88"
        /*0030*/ 	.string	"Build cuda_13.0.r13.0/compiler.36424714_0"
        /*0030*/ 	.string	"-arch sm_100 -m 64 "



//--------------------- .note.nv.cuinfo           --------------------------
	.section	.note.nv.cuinfo,"",@"SHT_NOTE"
	.sectionflags	@"SHF_NOTE_NV_CUINFO"
        /*0018*/ 	.short	0x0002
        /*001a*/ 	.short	0x0064
        /*001c*/ 	.short	0x0082
	.zero		2


//--------------------- .nv.info                  --------------------------
	.section	.nv.info,"",@"SHT_CUDA_INFO"
	.align	4


	//----- nvinfo : EIATTR_REGCOUNT
	.align		4
        /*0000*/ 	.byte	0x04, 0x2f
        /*0002*/ 	.short	(.L_44 - .L_43)
	.align		4
.L_43:
        /*0004*/ 	.word	index@(_Z9add_floatPfS_S_j)
        /*0008*/ 	.word	0x00000014


	//----- nvinfo : EIATTR_FRAME_SIZE
	.align		4
.L_44:
        /*000c*/ 	.byte	0x04, 0x11
        /*000e*/ 	.short	(.L_46 - .L_45)
	.align		4
.L_45:
        /*0010*/ 	.word	index@(_Z9add_floatPfS_S_j)
        /*0014*/ 	.word	0x00000000


	//----- nvinfo : EIATTR_REGCOUNT
	.align		4
.L_46:
        /*0018*/ 	.byte	0x04, 0x2f
        /*001a*/ 	.short	(.L_48 - .L_47)
	.align		4
.L_47:
        /*001c*/ 	.word	index@(_Z10add_float2P6float2S0_S0_j)
        /*0020*/ 	.word	0x00000014


	//----- nvinfo : EIATTR_FRAME_SIZE
	.align		4
.L_48:
        /*0024*/ 	.byte	0x04, 0x11
        /*0026*/ 	.short	(.L_50 - .L_49)
	.align		4
.L_49:
        /*0028*/ 	.word	index@(_Z10add_float2P6float2S0_S0_j)
        /*002c*/ 	.word	0x00000000


	//----- nvinfo : EIATTR_REGCOUNT
	.align		4
.L_50:
        /*0030*/ 	.byte	0x04, 0x2f
        /*0032*/ 	.short	(.L_52 - .L_51)
	.align		4
.L_51:
        /*0034*/ 	.word	index@(_Z10add_float4P6float4S0_S0_j)
        /*0038*/ 	.word	0x00000016


	//----- nvinfo : EIATTR_FRAME_SIZE
	.align		4
.L_52:
        /*003c*/ 	.byte	0x04, 0x11
        /*003e*/ 	.short	(.L_54 - .L_53)
	.align		4
.L_53:
        /*0040*/ 	.word	index@(_Z10add_float4P6float4S0_S0_j)
        /*0044*/ 	.word	0x00000000


	//----- nvinfo : EIATTR_REGCOUNT
	.align		4
.L_54:
        /*0048*/ 	.byte	0x04, 0x2f
        /*004a*/ 	.short	(.L_56 - .L_55)
	.align		4
.L_55:
        /*004c*/ 	.word	index@(_Z14add_float_testP10float_testS0_S0_j)
        /*0050*/ 	.word	0x00000016


	//----- nvinfo : EIATTR_FRAME_SIZE
	.align		4
.L_56:
        /*0054*/ 	.byte	0x04, 0x11
        /*0056*/ 	.short	(.L_58 - .L_57)
	.align		4
.L_57:
        /*0058*/ 	.word	index@(_Z14add_float_testP10float_testS0_S0_j)
        /*005c*/ 	.word	0x00000000


	//----- nvinfo : EIATTR_REGCOUNT
	.align		4
.L_58:
        /*0060*/ 	.byte	0x04, 0x2f
        /*0062*/ 	.short	(.L_60 - .L_59)
	.align		4
.L_59:
        /*0064*/ 	.word	index@(_ZN3cub18CUB_300001_SM_10006detail11EmptyKernelIvEEvv)
        /*0068*/ 	.word	0x00000004


	//----- nvinfo : EIATTR_FRAME_SIZE
	.align		4
.L_60:
        /*006c*/ 	.byte	0x04, 0x11
        /*006e*/ 	.short	(.L_62 - .L_61)
	.align		4
.L_61:
        /*0070*/ 	.word	index@(_ZN3cub18CUB_300001_SM_10006detail11EmptyKernelIvEEvv)
        /*0074*/ 	.word	0x00000000


	//----- nvinfo : EIATTR_REGCOUNT
	.align		4
.L_62:
        /*0078*/ 	.byte	0x04, 0x2f
        /*007a*/ 	.short	(.L_64 - .L_63)
	.align		4
.L_63:
        /*007c*/ 	.word	index@(_ZN3cub18CUB_300001_SM_10006detail8for_each13static_kernelINS2_12policy_hub_t12policy_500_tEmN6thrust24THRUST_300001_SM_1000_NS8cuda_cub20__uninitialized_fill7functorINS7_10device_ptrIfEEfEEEEvT0_T1_)
        /*0080*/ 	.word	0x00000008


	//----- nvinfo : EIATTR_FRAME_SIZE
	.align		4
.L_64:
        /*0084*/ 	.byte	0x04, 0x11
        /*0086*/ 	.short	(.L_66 - .L_65)
	.align		4
.L_65:
        /*0088*/ 	.word	index@(_ZN3cub18CUB_300001_SM_10006detail8for_each13static_kernelINS2_12policy_hub_t12policy_500_tEmN6thrust24THRUST_300001_SM_1000_NS8cuda_cub20__uninitialized_fill7functorINS7_10device_ptrIfEEfEEEEvT0_T1_)
        /*008c*/ 	.word	0x00000000


	//----- nvinfo : EIATTR_MIN_STACK_SIZE
	.align		4
.L_66:
        /*0090*/ 	.byte	0x04, 0x12
        /*0092*/ 	.short	(.L_68 - .L_67)
	.align		4
.L_67:
        /*0094*/ 	.word	index@(_ZN3cub18CUB_300001_SM_10006detail8for_each13static_kernelINS2_12policy_hub_t12policy_500_tEmN6thrust24THRUST_300001_SM_1000_NS8cuda_cub20__uninitialized_fill7functorINS7_10device_ptrIfEEfEEEEvT0_T1_)
        /*0098*/ 	.word	0x00000000


	//----- nvinfo : EIATTR_MIN_STACK_SIZE
	.align		4
.L_68:
        /*009c*/ 	.byte	0x04, 0x12
        /*009e*/ 	.short	(.L_70 - .L_69)
	.align		4
.L_69:
        /*00a0*/ 	.word	index@(_ZN3cub18CUB_300001_SM_10006detail11EmptyKernelIvEEvv)
        /*00a4*/ 	.word	0x00000000


	//----- nvinfo : EIATTR_MIN_STACK_SIZE
	.align		4
.L_70:
        /*00a8*/ 	.byte	0x04, 0x12
        /*00aa*/ 	.short	(.L_72 - .L_71)
	.align		4
.L_71:
        /*00ac*/ 	.word	index@(_Z14add_float_testP10float_testS0_S0_j)
        /*00b0*/ 	.word	0x00000000


	//----- nvinfo : EIATTR_MIN_STACK_SIZE
	.align		4
.L_72:
        /*00b4*/ 	.byte	0x04, 0x12
        /*00b6*/ 	.short	(.L_74 - .L_73)
	.align		4
.L_73:
        /*00b8*/ 	.word	index@(_Z10add_float4P6float4S0_S0_j)
        /*00bc*/ 	.word	0x00000000


	//----- nvinfo : EIATTR_MIN_STACK_SIZE
	.align		4
.L_74:
        /*00c0*/ 	.byte	0x04, 0x12
        /*00c2*/ 	.short	(.L_76 - .L_75)
	.align		4
.L_75:
        /*00c4*/ 	.word	index@(_Z10add_float2P6float2S0_S0_j)
        /*00c8*/ 	.word	0x00000000


	//----- nvinfo : EIATTR_MIN_STACK_SIZE
	.align		4
.L_76:
        /*00cc*/ 	.byte	0x04, 0x12
        /*00ce*/ 	.short	(.L_78 - .L_77)
	.align		4
.L_77:
        /*00d0*/ 	.word	index@(_Z9add_floatPfS_S_j)
        /*00d4*/ 	.word	0x00000000
.L_78:


//--------------------- .nv.compat                --------------------------
	.section	.nv.compat,"",@"SHT_CUDA_COMPAT_INFO"
	.align	4
        /*0000*/ 	.byte	0x02, 0x09, 0x00, 0x00, 0x02, 0x02, 0x01, 0x00, 0x02, 0x05, 0x05, 0x00, 0x03, 0x07, 0x01, 0x01
        /*0010*/ 	.byte	0x02, 0x03, 0x00, 0x00, 0x02, 0x06, 0x01, 0x00, 0x04, 0x0b, 0x08, 0x00, 0x09, 0x00, 0x00, 0x00
        /*0020*/ 	.byte	0x00, 0x00, 0x00, 0x00


//--------------------- .nv.info._ZN3cub18CUB_300001_SM_10006detail8for_each13static_kernelINS2_12policy_hub_t12policy_500_tEmN6thrust24THRUST_300001_SM_1000_NS8cuda_cub20__uninitialized_fill7functorINS7_10device_ptrIfEEfEEEEvT0_T1_ --------------------------
	.section	.nv.info._ZN3cub18CUB_300001_SM_10006detail8for_each13static_kernelINS2_12policy_hub_t12policy_500_tEmN6thrust24THRUST_300001_SM_1000_NS8cuda_cub20__uninitialized_fill7functorINS7_10device_ptrIfEEfEEEEvT0_T1_,"",@"SHT_CUDA_INFO"
	.sectionflags	@""
	.align	4


	//----- nvinfo : EIATTR_CUDA_API_VERSION
	.align		4
        /*0000*/ 	.byte	0x04, 0x37
        /*0002*/ 	.short	(.L_80 - .L_79)
.L_79:
        /*0004*/ 	.word	0x00000082


	//----- nvinfo : EIATTR_KPARAM_INFO
	.align		4
.L_80:
        /*0008*/ 	.byte	0x04, 0x17
        /*000a*/ 	.short	(.L_82 - .L_81)
.L_81:
        /*000c*/ 	.word	0x00000000
        /*0010*/ 	.short	0x0001
        /*0012*/ 	.short	0x0008
        /*0014*/ 	.byte	0x00, 0xf0, 0x41, 0x00


	//----- nvinfo : EIATTR_KPARAM_INFO
	.align		4
.L_82:
        /*0018*/ 	.byte	0x04, 0x17
        /*001a*/ 	.short	(.L_84 - .L_83)
.L_83:
        /*001c*/ 	.word	0x00000000
        /*0020*/ 	.short	0x0000
        /*0022*/ 	.short	0x0000
        /*0024*/ 	.byte	0x00, 0xf0, 0x21, 0x00


	//----- nvinfo : EIATTR_SPARSE_MMA_MASK
	.align		4
.L_84:
        /*0028*/ 	.byte	0x03, 0x50
        /*002a*/ 	.short	0x0000


	//----- nvinfo : EIATTR_MAXREG_COUNT
	.align		4
        /*002c*/ 	.byte	0x03, 0x1b
        /*002e*/ 	.short	0x00ff


	//----- nvinfo : EIATTR_MERCURY_ISA_VERSION
	.align		4
        /*0030*/ 	.byte	0x03, 0x5f
        /*0032*/ 	.short	0x0101


	//----- nvinfo : EIATTR_VRC_CTA_INIT_COUNT
	.align		4
        /*0034*/ 	.byte	0x02, 0x4a
	.zero		1
	.zero		1


	//----- nvinfo : EIATTR_EXIT_INSTR_OFFSETS
	.align		4
        /*0038*/ 	.byte	0x04, 0x1c
        /*003a*/ 	.short	(.L_86 - .L_85)


	//   ....[0]....
.L_85:
        /*003c*/ 	.word	0x00000130


	//   ....[1]....
        /*0040*/ 	.word	0x00000230


	//   ....[2]....
        /*0044*/ 	.word	0x00000260


	//----- nvinfo : EIATTR_MAX_THREADS
	.align		4
.L_86:
        /*0048*/ 	.byte	0x04, 0x05
        /*004a*/ 	.short	(.L_88 - .L_87)
.L_87:
        /*004c*/ 	.word	0x00000100
        /*0050*/ 	.word	0x00000001
        /*0054*/ 	.word	0x00000001


	//----- nvinfo : EIATTR_CBANK_PARAM_SIZE
	.align		4
.L_88:
        /*0058*/ 	.byte	0x03, 0x19
        /*005a*/ 	.short	0x0018


	//----- nvinfo : EIATTR_PARAM_CBANK
	.align		4
        /*005c*/ 	.byte	0x04, 0x0a
        /*005e*/ 	.short	(.L_90 - .L_89)
	.align		4
.L_89:
        /*0060*/ 	.word	index@(.nv.constant0._ZN3cub18CUB_300001_SM_10006detail8for_each13static_kernelINS2_12policy_hub_t12policy_500_tEmN6thrust24THRUST_300001_SM_1000_NS8cuda_cub20__uninitialized_fill7functorINS7_10device_ptrIfEEfEEEEvT0_T1_)
        /*0064*/ 	.short	0x0380
        /*0066*/ 	.short	0x0018


	//----- nvinfo : EIATTR_SW_WAR
	.align		4
.L_90:
        /*0068*/ 	.byte	0x04, 0x36
        /*006a*/ 	.short	(.L_92 - .L_91)
.L_91:
        /*006c*/ 	.word	0x00000008
.L_92:


//--------------------- .nv.info._ZN3cub18CUB_300001_SM_10006detail11EmptyKernelIvEEvv --------------------------
	.section	.nv.info._ZN3cub18CUB_300001_SM_10006detail11EmptyKernelIvEEvv,"",@"SHT_CUDA_INFO"
	.sectionflags	@""
	.align	4


	//----- nvinfo : EIATTR_CUDA_API_VERSION
	.align		4
        /*0000*/ 	.byte	0x04, 0x37
        /*0002*/ 	.short	(.L_94 - .L_93)
.L_93:
        /*0004*/ 	.word	0x00000082


	//----- nvinfo : EIATTR_SPARSE_MMA_MASK
	.align		4
.L_94:
        /*0008*/ 	.byte	0x03, 0x50
        /*000a*/ 	.short	0x0000


	//----- nvinfo : EIATTR_MAXREG_COUNT
	.align		4
        /*000c*/ 	.byte	0x03, 0x1b
        /*000e*/ 	.short	0x00ff


	//----- nvinfo : EIATTR_MERCURY_ISA_VERSION
	.align		4
        /*0010*/ 	.byte	0x03, 0x5f
        /*0012*/ 	.short	0x0101


	//----- nvinfo : EIATTR_VRC_CTA_INIT_COUNT
	.align		4
        /*0014*/ 	.byte	0x02, 0x4a
	.zero		1
	.zero		1


	//----- nvinfo : EIATTR_EXIT_INSTR_OFFSETS
	.align		4
        /*0018*/ 	.byte	0x04, 0x1c
        /*001a*/ 	.short	(.L_96 - .L_95)


	//   ....[0]....
.L_95:
        /*001c*/ 	.word	0x00000010


	//----- nvinfo : EIATTR_SW_WAR
	.align		4
.L_96:
        /*0020*/ 	.byte	0x04, 0x36
        /*0022*/ 	.short	(.L_98 - .L_97)
.L_97:
        /*0024*/ 	.word	0x00000008
.L_98:


//--------------------- .nv.info._Z14add_float_testP10float_testS0_S0_j --------------------------
	.section	.nv.info._Z14add_float_testP10float_testS0_S0_j,"",@"SHT_CUDA_INFO"
	.sectionflags	@""
	.align	4


	//----- nvinfo : EIATTR_CUDA_API_VERSION
	.align		4
        /*0000*/ 	.byte	0x04, 0x37
        /*0002*/ 	.short	(.L_100 - .L_99)
.L_99:
        /*0004*/ 	.word	0x00000082


	//----- nvinfo : EIATTR_KPARAM_INFO
	.align		4
.L_100:
        /*0008*/ 	.byte	0x04, 0x17
        /*000a*/ 	.short	(.L_102 - .L_101)
.L_101:
        /*000c*/ 	.word	0x00000000
        /*0010*/ 	.short	0x0003
        /*0012*/ 	.short	0x0018
        /*0014*/ 	.byte	0x00, 0xf0, 0x11, 0x00


	//----- nvinfo : EIATTR_KPARAM_INFO
	.align		4
.L_102:
        /*0018*/ 	.byte	0x04, 0x17
        /*001a*/ 	.short	(.L_104 - .L_103)
.L_103:
        /*001c*/ 	.word	0x00000000
        /*0020*/ 	.short	0x0002
        /*0022*/ 	.short	0x0010
        /*0024*/ 	.byte	0x00, 0xf5, 0x21, 0x00


	//----- nvinfo : EIATTR_KPARAM_INFO
	.align		4
.L_104:
        /*0028*/ 	.byte	0x04, 0x17
        /*002a*/ 	.short	(.L_106 - .L_105)
.L_105:
        /*002c*/ 	.word	0x00000000
        /*0030*/ 	.short	0x0001
        /*0032*/ 	.short	0x0008
        /*0034*/ 	.byte	0x00, 0xf5, 0x21, 0x00


	//----- nvinfo : EIATTR_KPARAM_INFO
	.align		4
.L_106:
        /*0038*/ 	.byte	0x04, 0x17
        /*003a*/ 	.short	(.L_108 - .L_107)
.L_107:
        /*003c*/ 	.word	0x00000000
        /*0040*/ 	.short	0x0000
        /*0042*/ 	.short	0x0000
        /*0044*/ 	.byte	0x00, 0xf5, 0x21, 0x00


	//----- nvinfo : EIATTR_SPARSE_MMA_MASK
	.align		4
.L_108:
        /*0048*/ 	.byte	0x03, 0x50
        /*004a*/ 	.short	0x0000


	//----- nvinfo : EIATTR_MAXREG_COUNT
	.align		4
        /*004c*/ 	.byte	0x03, 0x1b
        /*004e*/ 	.short	0x00ff


	//----- nvinfo : EIATTR_MERCURY_ISA_VERSION
	.align		4
        /*0050*/ 	.byte	0x03, 0x5f
        /*0052*/ 	.short	0x0101


	//----- nvinfo : EIATTR_VRC_CTA_INIT_COUNT
	.align		4
        /*0054*/ 	.byte	0x02, 0x4a
	.zero		1
	.zero		1


	//----- nvinfo : EIATTR_EXIT_INSTR_OFFSETS
	.align		4
        /*0058*/ 	.byte	0x04, 0x1c
        /*005a*/ 	.short	(.L_110 - .L_109)


	//   ....[0]....
.L_109:
        /*005c*/ 	.word	0x00000080


	//   ....[1]....
        /*0060*/ 	.word	0x00000170


	//----- nvinfo : EIATTR_CBANK_PARAM_SIZE
	.align		4
.L_110:
        /*0064*/ 	.byte	0x03, 0x19
        /*0066*/ 	.short	0x001c


	//----- nvinfo : EIATTR_PARAM_CBANK
	.align		4
        /*0068*/ 	.byte	0x04, 0x0a
        /*006a*/ 	.short	(.L_112 - .L_111)
	.align		4
.L_111:
        /*006c*/ 	.word	index@(.nv.constant0._Z14add_float_testP10float_testS0_S0_j)
        /*0070*/ 	.short	0x0380
        /*0072*/ 	.short	0x001c


	//----- nvinfo : EIATTR_SW_WAR
	.align		4
.L_112:
        /*0074*/ 	.byte	0x04, 0x36
        /*0076*/ 	.short	(.L_114 - .L_113)
.L_113:
        /*0078*/ 	.word	0x00000008
.L_114:


//--------------------- .nv.info._Z10add_float4P6float4S0_S0_j --------------------------
	.section	.nv.info._Z10add_float4P6float4S0_S0_j,"",@"SHT_CUDA_INFO"
	.sectionflags	@""
	.align	4


	//----- nvinfo : EIATTR_CUDA_API_VERSION
	.align		4
        /*0000*/ 	.byte	0x04, 0x37
        /*0002*/ 	.short	(.L_116 - .L_115)
.L_115:
        /*0004*/ 	.word	0x00000082


	//----- nvinfo : EIATTR_KPARAM_INFO
	.align		4
.L_116:
        /*0008*/ 	.byte	0x04, 0x17
        /*000a*/ 	.short	(.L_118 - .L_117)
.L_117:
        /*000c*/ 	.word	0x00000000
        /*0010*/ 	.short	0x0003
        /*0012*/ 	.short	0x0018
        /*0014*/ 	.byte	0x00, 0xf0, 0x11, 0x00


	//----- nvinfo : EIATTR_KPARAM_INFO
	.align		4
.L_118:
        /*0018*/ 	.byte	0x04, 0x17
        /*001a*/ 	.short	(.L_120 - .L_119)
.L_119:
        /*001c*/ 	.word	0x00000000
        /*0020*/ 	.short	0x0002
        /*0022*/ 	.short	0x0010
        /*0024*/ 	.byte	0x00, 0xf5, 0x21, 0x00


	//----- nvinfo : EIATTR_KPARAM_INFO
	.align		4
.L_120:
        /*0028*/ 	.byte	0x04, 0x17
        /*002a*/ 	.short	(.L_122 - .L_121)
.L_121:
        /*002c*/ 	.word	0x00000000
        /*0030*/ 	.short	0x0001
        /*0032*/ 	.short	0x0008
        /*0034*/ 	.byte	0x00, 0xf5, 0x21, 0x00


	//----- nvinfo : EIATTR_KPARAM_INFO
	.align		4
.L_122:
        /*0038*/ 	.byte	0x04, 0x17
        /*003a*/ 	.short	(.L_124 - .L_123)
.L_123:
        /*003c*/ 	.word	0x00000000
        /*0040*/ 	.short	0x0000
        /*0042*/ 	.short	0x0000
        /*0044*/ 	.byte	0x00, 0xf5, 0x21, 0x00


	//----- nvinfo : EIATTR_SPARSE_MMA_MASK
	.align		4
.L_124:
        /*0048*/ 	.byte	0x03, 0x50
        /*004a*/ 	.short	0x0000


	//----- nvinfo : EIATTR_MAXREG_COUNT
	.align		4
        /*004c*/ 	.byte	0x03, 0x1b
        /*004e*/ 	.short	0x00ff


	//----- nvinfo : EIATTR_MERCURY_ISA_VERSION
	.align		4
        /*0050*/ 	.byte	0x03, 0x5f
        /*0052*/ 	.short	0x0101


	//----- nvinfo : EIATTR_VRC_CTA_INIT_COUNT
	.align		4
        /*0054*/ 	.byte	0x02, 0x4a
	.zero		1
	.zero		1


	//----- nvinfo : EIATTR_EXIT_INSTR_OFFSETS
	.align		4
        /*0058*/ 	.byte	0x04, 0x1c
        /*005a*/ 	.short	(.L_126 - .L_125)


	//   ....[0]....
.L_125:
        /*005c*/ 	.word	0x00000080


	//   ....[1]....
        /*0060*/ 	.word	0x00000170


	//----- nvinfo : EIATTR_CBANK_PARAM_SIZE
	.align		4
.L_126:
        /*0064*/ 	.byte	0x03, 0x19
        /*0066*/ 	.short	0x001c


	//----- nvinfo : EIATTR_PARAM_CBANK
	.align		4
        /*0068*/ 	.byte	0x04, 0x0a
        /*006a*/ 	.short	(.L_128 - .L_127)
	.align		4
.L_127:
        /*006c*/ 	.word	index@(.nv.constant0._Z10add_float4P6float4S0_S0_j)
        /*0070*/ 	.short	0x0380
        /*0072*/ 	.short	0x001c


	//----- nvinfo : EIATTR_SW_WAR
	.align		4
.L_128:
        /*0074*/ 	.byte	0x04, 0x36
        /*0076*/ 	.short	(.L_130 - .L_129)
.L_129:
        /*0078*/ 	.word	0x00000008
.L_130:


//--------------------- .nv.info._Z10add_float2P6float2S0_S0_j --------------------------
	.section	.nv.info._Z10add_float2P6float2S0_S0_j,"",@"SHT_CUDA_INFO"
	.sectionflags	@""
	.align	4


	//----- nvinfo : EIATTR_CUDA_API_VERSION
	.align		4
        /*0000*/ 	.byte	0x04, 0x37
        /*0002*/ 	.short	(.L_132 - .L_131)
.L_131:
        /*0004*/ 	.word	0x00000082


	//----- nvinfo : EIATTR_KPARAM_INFO
	.align		4
.L_132:
        /*0008*/ 	.byte	0x04, 0x17
        /*000a*/ 	.short	(.L_134 - .L_133)
.L_133:
        /*000c*/ 	.word	0x00000000
        /*0010*/ 	.short	0x0003
        /*0012*/ 	.short	0x0018
        /*0014*/ 	.byte	0x00, 0xf0, 0x11, 0x00


	//----- nvinfo : EIATTR_KPARAM_INFO
	.align		4
.L_134:
        /*0018*/ 	.byte	0x04, 0x17
        /*001a*/ 	.short	(.L_136 - .L_135)
.L_135:
        /*001c*/ 	.word	0x00000000
        /*0020*/ 	.short	0x0002
        /*0022*/ 	.short	0x0010
        /*0024*/ 	.byte	0x00, 0xf5, 0x21, 0x00


	//----- nvinfo : EIATTR_KPARAM_INFO
	.align		4
.L_136:
        /*0028*/ 	.byte	0x04, 0x17
        /*002a*/ 	.short	(.L_138 - .L_137)
.L_137:
        /*002c*/ 	.word	0x00000000
        /*0030*/ 	.short	0x0001
        /*0032*/ 	.short	0x0008
        /*0034*/ 	.byte	0x00, 0xf5, 0x21, 0x00


	//----- nvinfo : EIATTR_KPARAM_INFO
	.align		4
.L_138:
        /*0038*/ 	.byte	0x04, 0x17
        /*003a*/ 	.short	(.L_140 - .L_139)
.L_139:
        /*003c*/ 	.word	0x00000000
        /*0040*/ 	.short	0x0000
        /*0042*/ 	.short	0x0000
        /*0044*/ 	.byte	0x00, 0xf5, 0x21, 0x00


	//----- nvinfo : EIATTR_SPARSE_MMA_MASK
	.align		4
.L_140:
        /*0048*/ 	.byte	0x03, 0x50
        /*004a*/ 	.short	0x0000


	//----- nvinfo : EIATTR_MAXREG_COUNT
	.align		4
        /*004c*/ 	.byte	0x03, 0x1b
        /*004e*/ 	.short	0x00ff


	//----- nvinfo : EIATTR_MERCURY_ISA_VERSION
	.align		4
        /*0050*/ 	.byte	0x03, 0x5f
        /*0052*/ 	.short	0x0101


	//----- nvinfo : EIATTR_VRC_CTA_INIT_COUNT
	.align		4
        /*0054*/ 	.byte	0x02, 0x4a
	.zero		1
	.zero		1


	//----- nvinfo : EIATTR_EXIT_INSTR_OFFSETS
	.align		4
        /*0058*/ 	.byte	0x04, 0x1c
        /*005a*/ 	.short	(.L_142 - .L_141)


	//   ....[0]....
.L_141:
        /*005c*/ 	.word	0x00000080


	//   ....[1]....
        /*0060*/ 	.word	0x000001a0


	//----- nvinfo : EIATTR_CBANK_PARAM_SIZE
	.align		4
.L_142:
        /*0064*/ 	.byte	0x03, 0x19
        /*0066*/ 	.short	0x001c


	//----- nvinfo : EIATTR_PARAM_CBANK
	.align		4
        /*0068*/ 	.byte	0x04, 0x0a
        /*006a*/ 	.short	(.L_144 - .L_143)
	.align		4
.L_143:
        /*006c*/ 	.word	index@(.nv.constant0._Z10add_float2P6float2S0_S0_j)
        /*0070*/ 	.short	0x0380
        /*0072*/ 	.short	0x001c


	//----- nvinfo : EIATTR_SW_WAR
	.align		4
.L_144:
        /*0074*/ 	.byte	0x04, 0x36
        /*0076*/ 	.short	(.L_146 - .L_145)
.L_145:
        /*0078*/ 	.word	0x00000008
.L_146:


//--------------------- .nv.info._Z9add_floatPfS_S_j --------------------------
	.section	.nv.info._Z9add_floatPfS_S_j,"",@"SHT_CUDA_INFO"
	.sectionflags	@""
	.align	4


	//----- nvinfo : EIATTR_CUDA_API_VERSION
	.align		4
        /*0000*/ 	.byte	0x04, 0x37
        /*0002*/ 	.short	(.L_148 - .L_147)
.L_147:
        /*0004*/ 	.word	0x00000082


	//----- nvinfo : EIATTR_KPARAM_INFO
	.align		4
.L_148:
        /*0008*/ 	.byte	0x04, 0x17
        /*000a*/ 	.short	(.L_150 - .L_149)
.L_149:
        /*000c*/ 	.word	0x00000000
        /*0010*/ 	.short	0x0003
        /*0012*/ 	.short	0x0018
        /*0014*/ 	.byte	0x00, 0xf0, 0x11, 0x00


	//----- nvinfo : EIATTR_KPARAM_INFO
	.align		4
.L_150:
        /*0018*/ 	.byte	0x04, 0x17
        /*001a*/ 	.short	(.L_152 - .L_151)
.L_151:
        /*001c*/ 	.word	0x00000000
        /*0020*/ 	.short	0x0002
        /*0022*/ 	.short	0x0010
        /*0024*/ 	.byte	0x00, 0xf5, 0x21, 0x00


	//----- nvinfo : EIATTR_KPARAM_INFO
	.align		4
.L_152:
        /*0028*/ 	.byte	0x04, 0x17
        /*002a*/ 	.short	(.L_154 - .L_153)
.L_153:
        /*002c*/ 	.word	0x00000000
        /*0030*/ 	.short	0x0001
        /*0032*/ 	.short	0x0008
        /*0034*/ 	.byte	0x00, 0xf5, 0x21, 0x00


	//----- nvinfo : EIATTR_KPARAM_INFO
	.align		4
.L_154:
        /*0038*/ 	.byte	0x04, 0x17
        /*003a*/ 	.short	(.L_156 - .L_155)
.L_155:
        /*003c*/ 	.word	0x00000000
        /*0040*/ 	.short	0x0000
        /*0042*/ 	.short	0x0000
        /*0044*/ 	.byte	0x00, 0xf5, 0x21, 0x00


	//----- nvinfo : EIATTR_SPARSE_MMA_MASK
	.align		4
.L_156:
        /*0048*/ 	.byte	0x03, 0x50
        /*004a*/ 	.short	0x0000


	//----- nvinfo : EIATTR_MAXREG_COUNT
	.align		4
        /*004c*/ 	.byte	0x03, 0x1b
        /*004e*/ 	.short	0x00ff


	//----- nvinfo : EIATTR_MERCURY_ISA_VERSION
	.align		4
        /*0050*/ 	.byte	0x03, 0x5f
        /*0052*/ 	.short	0x0101


	//----- nvinfo : EIATTR_VRC_CTA_INIT_COUNT
	.align		4
        /*0054*/ 	.byte	0x02, 0x4a
	.zero		1
	.zero		1


	//----- nvinfo : EIATTR_EXIT_INSTR_OFFSETS
	.align		4
        /*0058*/ 	.byte	0x04, 0x1c
        /*005a*/ 	.short	(.L_158 - .L_157)


	//   ....[0]....
.L_157:
        /*005c*/ 	.word	0x00000080


	//   ....[1]....
        /*0060*/ 	.word	0x00000200


	//----- nvinfo : EIATTR_CBANK_PARAM_SIZE
	.align		4
.L_158:
        /*0064*/ 	.byte	0x03, 0x19
        /*0066*/ 	.short	0x001c


	//----- nvinfo : EIATTR_PARAM_CBANK
	.align		4
        /*0068*/ 	.byte	0x04, 0x0a
        /*006a*/ 	.short	(.L_160 - .L_159)
	.align		4
.L_159:
        /*006c*/ 	.word	index@(.nv.constant0._Z9add_floatPfS_S_j)
        /*0070*/ 	.short	0x0380
        /*0072*/ 	.short	0x001c


	//----- nvinfo : EIATTR_SW_WAR
	.align		4
.L_160:
        /*0074*/ 	.byte	0x04, 0x36
        /*0076*/ 	.short	(.L_162 - .L_161)
.L_161:
        /*0078*/ 	.word	0x00000008
.L_162:


//--------------------- .nv.callgraph             --------------------------
	.section	.nv.callgraph,"",@"SHT_CUDA_CALLGRAPH"
	.align	4
	.sectionentsize	8
	.align		4
        /*0000*/ 	.word	0x00000000
	.align		4
        /*0004*/ 	.word	0xffffffff
	.align		4
        /*0008*/ 	.word	0x00000000
	.align		4
        /*000c*/ 	.word	0xfffffffe
	.align		4
        /*0010*/ 	.word	0x00000000
	.align		4
        /*0014*/ 	.word	0xfffffffd
	.align		4
        /*0018*/ 	.word	0x00000000
	.align		4
        /*001c*/ 	.word	0xfffffffc


//--------------------- .nv.constant4             --------------------------
	.section	.nv.constant4,"a",@progbits
	.align	8
	.align		8
.nv.constant4:
        /*0000*/ 	.dword	_ZN34_INTERNAL_6479bd99_4_k_cu_7d2608024cuda3std3__45__cpo5beginE
	.align		8
        /*0008*/ 	.dword	_ZN34_INTERNAL_6479bd99_4_k_cu_7d2608024cuda3std3__45__cpo3endE
	.align		8
        /*0010*/ 	.dword	_ZN34_INTERNAL_6479bd99_4_k_cu_7d2608024cuda3std3__45__cpo6cbeginE
	.align		8
        /*0018*/ 	.dword	_ZN34_INTERNAL_6479bd99_4_k_cu_7d2608024cuda3std3__45__cpo4cendE
	.align		8
        /*0020*/ 	.dword	_ZN34_INTERNAL_6479bd99_4_k_cu_7d2608024cuda3std3__45__cpo6rbeginE
	.align		8
        /*0028*/ 	.dword	_ZN34_INTERNAL_6479bd99_4_k_cu_7d2608024cuda3std3__45__cpo4rendE
	.align		8
        /*0030*/ 	.dword	_ZN34_INTERNAL_6479bd99_4_k_cu_7d2608024cuda3std3__45__cpo7crbeginE
	.align		8
        /*0038*/ 	.dword	_ZN34_INTERNAL_6479bd99_4_k_cu_7d2608024cuda3std3__45__cpo5crendE
	.align		8
        /*0040*/ 	.dword	_ZN34_INTERNAL_6479bd99_4_k_cu_7d2608024cuda3std3__436_GLOBAL__N__6479bd99_4_k_cu_7d2608026ignoreE
	.align		8
        /*0048*/ 	.dword	_ZN34_INTERNAL_6479bd99_4_k_cu_7d2608024cuda3std3__419piecewise_constructE
	.align		8
        /*0050*/ 	.dword	_ZN34_INTERNAL_6479bd99_4_k_cu_7d2608024cuda3std3__48in_placeE
	.align		8
        /*0058*/ 	.dword	_ZN34_INTERNAL_6479bd99_4_k_cu_7d2608024cuda3std3__420unreachable_sentinelE
	.align		8
        /*0060*/ 	.dword	_ZN34_INTERNAL_6479bd99_4_k_cu_7d2608024cuda3std3__47nulloptE
	.align		8
        /*0068*/ 	.dword	_ZN34_INTERNAL_6479bd99_4_k_cu_7d2608024cuda3std3__48unexpectE
	.align		8
        /*0070*/ 	.dword	_ZN34_INTERNAL_6479bd99_4_k_cu_7d2608024cuda3std6ranges3__45__cpo4swapE
	.align		8
        /*0078*/ 	.dword	_ZN34_INTERNAL_6479bd99_4_k_cu_7d2608024cuda3std6ranges3__45__cpo9iter_moveE
	.align		8
        /*0080*/ 	.dword	_ZN34_INTERNAL_6479bd99_4_k_cu_7d2608024cuda3std6ranges3__45__cpo5beginE
	.align		8
        /*0088*/ 	.dword	_ZN34_INTERNAL_6479bd99_4_k_cu_7d2608024cuda3std6ranges3__45__cpo3endE
	.align		8
        /*0090*/ 	.dword	_ZN34_INTERNAL_6479bd99_4_k_cu_7d2608024cuda3std6ranges3__45__cpo6cbeginE
	.align		8
        /*0098*/ 	.dword	_ZN34_INTERNAL_6479bd99_4_k_cu_7d2608024cuda3std6ranges3__45__cpo4cendE
	.align		8
        /*00a0*/ 	.dword	_ZN34_INTERNAL_6479bd99_4_k_cu_7d2608024cuda3std6ranges3__45__cpo7advanceE
	.align		8
        /*00a8*/ 	.dword	_ZN34_INTERNAL_6479bd99_4_k_cu_7d2608024cuda3std6ranges3__45__cpo9iter_swapE
	.align		8
        /*00b0*/ 	.dword	_ZN34_INTERNAL_6479bd99_4_k_cu_7d2608024cuda3std6ranges3__45__cpo4nextE
	.align		8
        /*00b8*/ 	.dword	_ZN34_INTERNAL_6479bd99_4_k_cu_7d2608024cuda3std6ranges3__45__cpo4prevE
	.align		8
        /*00c0*/ 	.dword	_ZN34_INTERNAL_6479bd99_4_k_cu_7d2608024cuda3std6ranges3__45__cpo4dataE
	.align		8
        /*00c8*/ 	.dword	_ZN34_INTERNAL_6479bd99_4_k_cu_7d2608024cuda3std6ranges3__45__cpo5cdataE
	.align		8
        /*00d0*/ 	.dword	_ZN34_INTERNAL_6479bd99_4_k_cu_7d2608024cuda3std6ranges3__45__cpo4sizeE
	.align		8
        /*00d8*/ 	.dword	_ZN34_INTERNAL_6479bd99_4_k_cu_7d2608024cuda3std6ranges3__45__cpo5ssizeE
	.align		8
        /*00e0*/ 	.dword	_ZN34_INTERNAL_6479bd99_4_k_cu_7d2608024cuda3std6ranges3__45__cpo8distanceE
	.align		8
        /*00e8*/ 	.dword	_ZN34_INTERNAL_6479bd99_4_k_cu_7d2608026thrust24THRUST_300001_SM_1000_NS8cuda_cub3parE
	.align		8
        /*00f0*/ 	.dword	_ZN34_INTERNAL_6479bd99_4_k_cu_7d2608026thrust24THRUST_300001_SM_1000_NS8cuda_cub10par_nosyncE
	.align		8
        /*00f8*/ 	.dword	_ZN34_INTERNAL_6479bd99_4_k_cu_7d2608026thrust24THRUST_300001_SM_1000_NS6system6detail10sequential3seqE
	.align		8
        /*0100*/ 	.dword	_ZN34_INTERNAL_6479bd99_4_k_cu_7d2608026thrust24THRUST_300001_SM_1000_NS12placeholders2_1E
	.align		8
        /*0108*/ 	.dword	_ZN34_INTERNAL_6479bd99_4_k_cu_7d2608026thrust24THRUST_300001_SM_1000_NS12placeholders2_2E
	.align		8
        /*0110*/ 	.dword	_ZN34_INTERNAL_6479bd99_4_k_cu_7d2608026thrust24THRUST_300001_SM_1000_NS12placeholders2_3E
	.align		8
        /*0118*/ 	.dword	_ZN34_INTERNAL_6479bd99_4_k_cu_7d2608026thrust24THRUST_300001_SM_1000_NS12placeholders2_4E
	.align		8
        /*0120*/ 	.dword	_ZN34_INTERNAL_6479bd99_4_k_cu_7d2608026thrust24THRUST_300001_SM_1000_NS12placeholders2_5E
	.align		8
        /*0128*/ 	.dword	_ZN34_INTERNAL_6479bd99_4_k_cu_7d2608026thrust24THRUST_300001_SM_1000_NS12placeholders2_6E
	.align		8
        /*0130*/ 	.dword	_ZN34_INTERNAL_6479bd99_4_k_cu_7d2608026thrust24THRUST_300001_SM_1000_NS12placeholders2_7E
	.align		8
        /*0138*/ 	.dword	_ZN34_INTERNAL_6479bd99_4_k_cu_7d2608026thrust24THRUST_300001_SM_1000_NS12placeholders2_8E
	.align		8
        /*0140*/ 	.dword	_ZN34_INTERNAL_6479bd99_4_k_cu_7d2608026thrust24THRUST_300001_SM_1000_NS12placeholders2_9E
	.align		8
        /*0148*/ 	.dword	_ZN34_INTERNAL_6479bd99_4_k_cu_7d2608026thrust24THRUST_300001_SM_1000_NS12placeholders3_10E
	.align		8
        /*0150*/ 	.dword	_ZN34_INTERNAL_6479bd99_4_k_cu_7d2608026thrust24THRUST_300001_SM_1000_NS3seqE


//--------------------- .text._ZN3cub18CUB_300001_SM_10006detail8for_each13static_kernelINS2_12policy_hub_t12policy_500_tEmN6thrust24THRUST_300001_SM_1000_NS8cuda_cub20__uninitialized_fill7functorINS7_10device_ptrIfEEfEEEEvT0_T1_ --------------------------
	.section	.text._ZN3cub18CUB_300001_SM_10006detail8for_each13static_kernelINS2_12policy_hub_t12policy_500_tEmN6thrust24THRUST_300001_SM_1000_NS8cuda_cub20__uninitialized_fill7functorINS7_10device_ptrIfEEfEEEEvT0_T1_,"ax",@progbits
	.align	128
        .global         _ZN3cub18CUB_300001_SM_10006detail8for_each13static_kernelINS2_12policy_hub_t12policy_500_tEmN6thrust24THRUST_300001_SM_1000_NS8cuda_cub20__uninitialized_fill7functorINS7_10device_ptrIfEEfEEEEvT0_T1_
        .type           _ZN3cub18CUB_300001_SM_10006detail8for_each13static_kernelINS2_12policy_hub_t12policy_500_tEmN6thrust24THRUST_300001_SM_1000_NS8cuda_cub20__uninitialized_fill7functorINS7_10device_ptrIfEEfEEEEvT0_T1_,@function
        .size           _ZN3cub18CUB_300001_SM_10006detail8for_each13static_kernelINS2_12policy_hub_t12policy_500_tEmN6thrust24THRUST_300001_SM_1000_NS8cuda_cub20__uninitialized_fill7functorINS7_10device_ptrIfEEfEEEEvT0_T1_,(.L_x_7 - _ZN3cub18CUB_300001_SM_10006detail8for_each13static_kernelINS2_12policy_hub_t12policy_500_tEmN6thrust24THRUST_300001_SM_1000_NS8cuda_cub20__uninitialized_fill7functorINS7_10device_ptrIfEEfEEEEvT0_T1_)
        .other          _ZN3cub18CUB_300001_SM_10006detail8for_each13static_kernelINS2_12policy_hub_t12policy_500_tEmN6thrust24THRUST_300001_SM_1000_NS8cuda_cub20__uninitialized_fill7functorINS7_10device_ptrIfEEfEEEEvT0_T1_,@"STO_CUDA_ENTRY STV_DEFAULT"
_ZN3cub18CUB_300001_SM_10006detail8for_each13static_kernelINS2_12policy_hub_t12policy_500_tEmN6thrust24THRUST_300001_SM_1000_NS8cuda_cub20__uninitialized_fill7functorINS7_10device_ptrIfEEfEEEEvT0_T1_:
.text._ZN3cub18CUB_300001_SM_10006detail8for_each13static_kernelINS2_12policy_hub_t12policy_500_tEmN6thrust24THRUST_300001_SM_1000_NS8cuda_cub20__uninitialized_fill7functorINS7_10device_ptrIfEEfEEEEvT0_T1_:
[----:B------:R-:W-:Y:S08]  /*0000*/  LDC R1, c[0x0][0x37c] ;  /* 0x0000df00ff017b82 */ /* 0x000ff00000000800 */
[----:B------:R-:W0:Y:S01]  /*0010*/  S2UR UR4, SR_CTAID.X ;  /* 0x00000000000479c3 */ /* 0x000e220000002500 */
[----:B------:R-:W1:Y:S01]  /*0020*/  LDCU.64 UR6, c[0x0][0x380] ;  /* 0x00007000ff0677ac */ /* 0x000e620008000a00 */
[----:B------:R-:W2:Y:S01]  /*0030*/  LDCU.64 UR8, c[0x0][0x358] ;  /* 0x00006b00ff0877ac */ /* 0x000ea20008000a00 */
[----:B0-----:R-:W-:-:S04]  /*0040*/  UIMAD.WIDE.U32 UR4, UR4, 0x200, URZ ;  /* 0x00000200040478a5 */ /* 0x001fc8000f8e00ff */
[----:B-1----:R-:W-:-:S04]  /*0050*/  UIADD3 UR6, UP0, UPT, -UR4, UR6, URZ ;  /* 0x0000000604067290 */ /* 0x002fc8000ff1e1ff */
[----:B------:R-:W-:Y:S02]  /*0060*/  UIADD3.X UR7, UPT, UPT, ~UR5, UR7, URZ, UP0, !UPT ;  /* 0x0000000705077290 */ /* 0x000fe400087fe5ff */
[----:B------:R-:W-:-:S04]  /*0070*/  UISETP.GE.U32.AND UP0, UPT, UR6, 0x200, UPT ;  /* 0x000002000600788c */ /* 0x000fc8000bf06070 */
[----:B------:R-:W-:-:S09]  /*0080*/  UISETP.GE.U32.AND.EX UP0, UPT, UR7, URZ, UPT, UP0 ;  /* 0x000000ff0700728c */ /* 0x000fd2000bf06100 */
[----:B--2---:R-:W-:Y:S05]  /*0090*/  BRA.U !UP0, `(.L_x_0) ;  /* 0x0000000108287547 */ /* 0x004fea000b800000 */
[----:B------:R-:W0:Y:S01]  /*00a0*/  S2R R0, SR_TID.X ;  /* 0x0000000000007919 */ /* 0x000e220000002100 */
[----:B------:R-:W1:Y:S01]  /*00b0*/  LDCU.64 UR6, c[0x0][0x388] ;  /* 0x00007100ff0677ac */ /* 0x000e620008000a00 */
[----:B------:R-:W2:Y:S01]  /*00c0*/  LDC R5, c[0x0][0x390] ;  /* 0x0000e400ff057b82 */ /* 0x000ea20000000800 */
[----:B0-----:R-:W-:-:S05]  /*00d0*/  IADD3 R0, P0, PT, R0, UR4, RZ ;  /* 0x0000000400007c10 */ /* 0x001fca000ff1e0ff */
[----:B------:R-:W-:Y:S01]  /*00e0*/  IMAD.X R3, RZ, RZ, UR5, P0 ;  /* 0x00000005ff037e24 */ /* 0x000fe200080e06ff */
[----:B-1----:R-:W-:-:S04]  /*00f0*/  LEA R2, P0, R0, UR6, 0x2 ;  /* 0x0000000600027c11 */ /* 0x002fc8000f8010ff */
[----:B------:R-:W-:-:S05]  /*0100*/  LEA.HI.X R3, R0, UR7, R3, 0x2, P0 ;  /* 0x0000000700037c11 */ /* 0x000fca00080f1403 */
[----:B--2---:R-:W-:Y:S04]  /*0110*/  STG.E desc[UR8][R2.64], R5 ;  /* 0x0000000502007986 */ /* 0x004fe8000c101908 */
[----:B------:R-:W-:Y:S01]  /*0120*/  STG.E desc[UR8][R2.64+0x400], R5 ;  /* 0x0004000502007986 */ /* 0x000fe2000c101908 */
[----:B------:R-:W-:Y:S05]  /*0130*/  EXIT ;  /* 0x000000000000794d */ /* 0x000fea0003800000 */
.L_x_0:
[----:B------:R-:W0:Y:S01]  /*0140*/  S2R R0, SR_TID.X ;  /* 0x0000000000007919 */ /* 0x000e220000002100 */
[----:B------:R-:W-:Y:S01]  /*0150*/  IMAD.U32 R2, RZ, RZ, UR7 ;  /* 0x00000007ff027e24 */ /* 0x000fe2000f8e00ff */
[----:B------:R-:W1:Y:S01]  /*0160*/  LDCU.64 UR10, c[0x0][0x388] ;  /* 0x00007100ff0a77ac */ /* 0x000e620008000a00 */
[----:B------:R-:W-:Y:S01]  /*0170*/  IMAD.U32 R4, RZ, RZ, UR7 ;  /* 0x00000007ff047e24 */ /* 0x000fe2000f8e00ff */
[----:B0-----:R-:W-:-:S04]  /*0180*/  ISETP.LT.U32.AND P0, PT, R0, UR6, PT ;  /* 0x0000000600007c0c */ /* 0x001fc8000bf01070 */
[----:B------:R-:W-:Y:S01]  /*0190*/  ISETP.GT.U32.AND.EX P0, PT, R2, RZ, PT, P0 ;  /* 0x000000ff0200720c */ /* 0x000fe20003f04100 */
[C---:B------:R-:W-:Y:S01]  /*01a0*/  VIADD R2, R0.reuse, 0x100 ;  /* 0x0000010000027836 */ /* 0x040fe20000000000 */
[----:B------:R-:W-:-:S04]  /*01b0*/  IADD3 R0, P2, PT, R0, UR4, RZ ;  /* 0x0000000400007c10 */ /* 0x000fc8000ff5e0ff */
[----:B------:R-:W-:Y:S01]  /*01c0*/  ISETP.LT.U32.AND P1, PT, R2, UR6, PT ;  /* 0x0000000602007c0c */ /* 0x000fe2000bf21070 */
[----:B------:R-:W-:Y:S01]  /*01d0*/  IMAD.X R3, RZ, RZ, UR5, P2 ;  /* 0x00000005ff037e24 */ /* 0x000fe200090e06ff */
[----:B-1----:R-:W-:Y:S02]  /*01e0*/  LEA R2, P2, R0, UR10, 0x2 ;  /* 0x0000000a00027c11 */ /* 0x002fe4000f8410ff */
[----:B------:R-:W-:Y:S02]  /*01f0*/  ISETP.GT.U32.AND.EX P1, PT, R4, RZ, PT, P1 ;  /* 0x000000ff0400720c */ /* 0x000fe40003f24110 */
[----:B------:R-:W-:Y:S01]  /*0200*/  LEA.HI.X R3, R0, UR11, R3, 0x2, P2 ;  /* 0x0000000b00037c11 */ /* 0x000fe200090f1403 */
[----:B------:R-:W0:Y:S04]  /*0210*/  @P0 LDC R5, c[0x0][0x390] ;  /* 0x0000e400ff050b82 */ /* 0x000e280000000800 */
[----:B0-----:R0:W-:Y:S06]  /*0220*/  @P0 STG.E desc[UR8][R2.64], R5 ;  /* 0x0000000502000986 */ /* 0x0011ec000c101908 */
[----:B------:R-:W-:Y:S05]  /*0230*/  @!P1 EXIT ;  /* 0x000000000000994d */ /* 0x000fea0003800000 */
[----:B0-----:R-:W0:Y:S02]  /*0240*/  LDC R5, c[0x0][0x390] ;  /* 0x0000e400ff057b82 */ /* 0x001e240000000800 */
[----:B0-----:R-:W-:Y:S01]  /*0250*/  STG.E desc[UR8][R2.64+0x400], R5 ;  /* 0x0004000502007986 */ /* 0x001fe2000c101908 */
[----:B------:R-:W-:Y:S05]  /*0260*/  EXIT ;  /* 0x000000000000794d */ /* 0x000fea0003800000 */
.L_x_1:
[----:B------:R-:W-:-:S00]  /*0270*/  BRA `(.L_x_1) ;  /* 0xfffffffc00fc7947 */ /* 0x000fc0000383ffff */
[----:B------:R-:W-:-:S00]  /*0280*/  NOP ;  /* 0x0000000000007918 */ /* 0x000fc00000000000 */
[----:B------:R-:W-:-:S00]  /*0290*/  NOP ;  /* 0x0000000000007918 */ /* 0x000fc00000000000 */
[----:B------:R-:W-:-:S00]  /*02a0*/  NOP ;  /* 0x0000000000007918 */ /* 0x000fc00000000000 */
[----:B------:R-:W-:-:S00]  /*02b0*/  NOP ;  /* 0x0000000000007918 */ /* 0x000fc00000000000 */
[----:B------:R-:W-:-:S00]  /*02c0*/  NOP ;  /* 0x0000000000007918 */ /* 0x000fc00000000000 */
[----:B------:R-:W-:-:S00]  /*02d0*/  NOP ;  /* 0x0000000000007918 */ /* 0x000fc00000000000 */
[----:B------:R-:W-:-:S00]  /*02e0*/  NOP ;  /* 0x0000000000007918 */ /* 0x000fc00000000000 */
[----:B------:R-:W-:-:S00]  /*02f0*/  NOP ;  /* 0x0000000000007918 */ /* 0x000fc00000000000 */
.L_x_7:


//--------------------- .text._ZN3cub18CUB_300001_SM_10006detail11EmptyKernelIvEEvv --------------------------
	.section	.text._ZN3cub18CUB_300001_SM_10006detail11EmptyKernelIvEEvv,"ax",@progbits
	.align	128
        .global         _ZN3cub18CUB_300001_SM_10006detail11EmptyKernelIvEEvv
        .type           _ZN3cub18CUB_300001_SM_10006detail11EmptyKernelIvEEvv,@function
        .size           _ZN3cub18CUB_300001_SM_10006detail11EmptyKernelIvEEvv,(.L_x_8 - _ZN3cub18CUB_300001_SM_10006detail11EmptyKernelIvEEvv)
        .other          _ZN3cub18CUB_300001_SM_10006detail11EmptyKernelIvEEvv,@"STO_CUDA_ENTRY STV_DEFAULT"
_ZN3cub18CUB_300001_SM_10006detail11EmptyKernelIvEEvv:
.text._ZN3cub18CUB_300001_SM_10006detail11EmptyKernelIvEEvv:
[----:B------:R-:W-:Y:S01]  /*0000*/  LDC R1, c[0x0][0x37c] ;  /* 0x0000df00ff017b82 */ /* 0x000fe20000000800 */
[----:B------:R-:W-:Y:S05]  /*0010*/  EXIT ;  /* 0x000000000000794d */ /* 0x000fea0003800000 */
.L_x_2:
        /* <DEDUP_REMOVED lines=14> */
.L_x_8:


//--------------------- .text._Z14add_float_testP10float_testS0_S0_j --------------------------
	.section	.text._Z14add_float_testP10float_testS0_S0_j,"ax",@progbits
	.align	128
        .global         _Z14add_float_testP10float_testS0_S0_j
        .type           _Z14add_float_testP10float_testS0_S0_j,@function
        .size           _Z14add_float_testP10float_testS0_S0_j,(.L_x_9 - _Z14add_float_testP10float_testS0_S0_j)
        .other          _Z14add_float_testP10float_testS0_S0_j,@"STO_CUDA_ENTRY STV_DEFAULT"
_Z14add_float_testP10float_testS0_S0_j:
.text._Z14add_float_testP10float_testS0_S0_j:
[----:B------:R-:W-:Y:S01]  /*0000*/  LDC R1, c[0x0][0x37c] ;  /* 0x0000df00ff017b82 */ /* 0x000fe20000000800 */
[----:B------:R-:W0:Y:S07]  /*0010*/  S2R R9, SR_TID.X ;  /* 0x0000000000097919 */ /* 0x000e2e0000002100 */
[----:B------:R-:W0:Y:S01]  /*0020*/  S2UR UR5, SR_CTAID.X ;  /* 0x00000000000579c3 */ /* 0x000e220000002500 */
[----:B------:R-:W1:Y:S07]  /*0030*/  LDCU UR4, c[0x0][0x398] ;  /* 0x00007300ff0477ac */ /* 0x000e6e0008000800 */
[----:B------:R-:W0:Y:S01]  /*0040*/  LDC R0, c[0x0][0x360] ;  /* 0x0000d800ff007b82 */ /* 0x000e220000000800 */
[----:B-1----:R-:W-:Y:S01]  /*0050*/  USHF.R.U32.HI UR4, URZ, 0x2, UR4 ;  /* 0x00000002ff047899 */ /* 0x002fe20008011604 */
[----:B0-----:R-:W-:-:S05]  /*0060*/  IMAD R9, R0, UR5, R9 ;  /* 0x0000000500097c24 */ /* 0x001fca000f8e0209 */
[----:B------:R-:W-:-:S13]  /*0070*/  ISETP.GE.U32.AND P0, PT, R9, UR4, PT ;  /* 0x0000000409007c0c */ /* 0x000fda000bf06070 */
[----:B------:R-:W-:Y:S05]  /*0080*/  @P0 EXIT ;  /* 0x000000000000094d */ /* 0x000fea0003800000 */
[----:B------:R-:W0:Y:S01]  /*0090*/  LDC.64 R2, c[0x0][0x380] ;  /* 0x0000e000ff027b82 */ /* 0x000e220000000a00 */
[----:B------:R-:W1:Y:S07]  /*00a0*/  LDCU.64 UR4, c[0x0][0x358] ;  /* 0x00006b00ff0477ac */ /* 0x000e6e0008000a00 */
[----:B------:R-:W2:Y:S08]  /*00b0*/  LDC.64 R4, c[0x0][0x388] ;  /* 0x0000e200ff047b82 */ /* 0x000eb00000000a00 */
[----:B------:R-:W3:Y:S01]  /*00c0*/  LDC.64 R6, c[0x0][0x390] ;  /* 0x0000e400ff067b82 */ /* 0x000ee20000000a00 */
[----:B0-----:R-:W-:-:S05]  /*00d0*/  IMAD.WIDE.U32 R2, R9, 0x10, R2 ;  /* 0x0000001009027825 */ /* 0x001fca00078e0002 */
[----:B-1----:R-:W4:Y:S01]  /*00e0*/  LDG.E.128 R12, desc[UR4][R2.64] ;  /* 0x00000004020c7981 */ /* 0x002f22000c1e1d00 */
[----:B--2---:R-:W-:-:S05]  /*00f0*/  IMAD.WIDE.U32 R4, R9, 0x10, R4 ;  /* 0x0000001009047825 */ /* 0x004fca00078e0004 */
[----:B------:R-:W4:Y:S01]  /*0100*/  LDG.E.128 R16, desc[UR4][R4.64] ;  /* 0x0000000404107981 */ /* 0x000f22000c1e1d00 */
[----:B---3--:R-:W-:-:S04]  /*0110*/  IMAD.WIDE.U32 R6, R9, 0x10, R6 ;  /* 0x0000001009067825 */ /* 0x008fc800078e0006 */
[----:B----4-:R-:W-:Y:S01]  /*0120*/  FADD R12, R12, R16 ;  /* 0x000000100c0c7221 */ /* 0x010fe20000000000 */
[----:B------:R-:W-:Y:S01]  /*0130*/  FADD R13, R13, R17 ;  /* 0x000000110d0d7221 */ /* 0x000fe20000000000 */
[----:B------:R-:W-:Y:S01]  /*0140*/  FADD R14, R14, R18 ;  /* 0x000000120e0e7221 */ /* 0x000fe20000000000 */
[----:B------:R-:W-:-:S05]  /*0150*/  FADD R15, R15, R19 ;  /* 0x000000130f0f7221 */ /* 0x000fca0000000000 */
[----:B------:R-:W-:Y:S01]  /*0160*/  STG.E.128 desc[UR4][R6.64], R12 ;  /* 0x0000000c06007986 */ /* 0x000fe2000c101d04 */
[----:B------:R-:W-:Y:S05]  /*0170*/  EXIT ;  /* 0x000000000000794d */ /* 0x000fea0003800000 */
.L_x_3:
        /* <DEDUP_REMOVED lines=16> */
.L_x_9:


//--------------------- .text._Z10add_float4P6float4S0_S0_j --------------------------
	.section	.text._Z10add_float4P6float4S0_S0_j,"ax",@progbits
	.align	128
        .global         _Z10add_float4P6float4S0_S0_j
        .type           _Z10add_float4P6float4S0_S0_j,@function
        .size           _Z10add_float4P6float4S0_S0_j,(.L_x_10 - _Z10add_float4P6float4S0_S0_j)
        .other          _Z10add_float4P6float4S0_S0_j,@"STO_CUDA_ENTRY STV_DEFAULT"
_Z10add_float4P6float4S0_S0_j:
.text._Z10add_float4P6float4S0_S0_j:
        /* <DEDUP_REMOVED lines=24> */
.L_x_4:
        /* <DEDUP_REMOVED lines=16> */
.L_x_10:


//--------------------- .text._Z10add_float2P6float2S0_S0_j --------------------------
	.section	.text._Z10add_float2P6float2S0_S0_j,"ax",@progbits
	.align	128
        .global         _Z10add_float2P6float2S0_S0_j
        .type           _Z10add_float2P6float2S0_S0_j,@function
        .size           _Z10add_float2P6float2S0_S0_j,(.L_x_11 - _Z10add_float2P6float2S0_S0_j)
        .other          _Z10add_float2P6float2S0_S0_j,@"STO_CUDA_ENTRY STV_DEFAULT"
_Z10add_float2P6float2S0_S0_j:
.text._Z10add_float2P6float2S0_S0_j:
[----:B------:R-:W-:Y:S01]  /*0000*/  LDC R1, c[0x0][0x37c] ;  /* 0x0000df00ff017b82 */ /* 0x000fe20000000800 */
[----:B------:R-:W0:Y:S07]  /*0010*/  S2R R0, SR_TID.X ;  /* 0x0000000000007919 */ /* 0x000e2e0000002100 */
[----:B------:R-:W0:Y:S01]  /*0020*/  S2UR UR4, SR_CTAID.X ;  /* 0x00000000000479c3 */ /* 0x000e220000002500 */
[----:B------:R-:W1:Y:S07]  /*0030*/  LDCU UR5, c[0x0][0x398] ;  /* 0x00007300ff0577ac */ /* 0x000e6e0008000800 */
[----:B------:R-:W0:Y:S02]  /*0040*/  LDC R3, c[0x0][0x360] ;  /* 0x0000d800ff037b82 */ /* 0x000e240000000800 */
[----:B0-----:R-:W-:-:S05]  /*0050*/  IMAD R0, R3, UR4, R0 ;  /* 0x0000000403007c24 */ /* 0x001fca000f8e0200 */
[----:B------:R-:W-:-:S04]  /*0060*/  SHF.L.U32 R9, R0, 0x1, RZ ;  /* 0x0000000100097819 */ /* 0x000fc800000006ff */
[----:B-1----:R-:W-:-:S13]  /*0070*/  ISETP.GE.U32.AND P0, PT, R9, UR5, PT ;  /* 0x0000000509007c0c */ /* 0x002fda000bf06070 */
[----:B------:R-:W-:Y:S05]  /*0080*/  @P0 EXIT ;  /* 0x000000000000094d */ /* 0x000fea0003800000 */
[----:B------:R-:W0:Y:S01]  /*0090*/  LDC.64 R2, c[0x0][0x380] ;  /* 0x0000e000ff027b82 */ /* 0x000e220000000a00 */
[----:B------:R-:W1:Y:S07]  /*00a0*/  LDCU.64 UR4, c[0x0][0x358] ;  /* 0x00006b00ff0477ac */ /* 0x000e6e0008000a00 */
[----:B------:R-:W2:Y:S08]  /*00b0*/  LDC.64 R4, c[0x0][0x388] ;  /* 0x0000e200ff047b82 */ /* 0x000eb00000000a00 */
[----:B------:R-:W3:Y:S01]  /*00c0*/  LDC.64 R6, c[0x0][0x390] ;  /* 0x0000e400ff067b82 */ /* 0x000ee20000000a00 */
[----:B0-----:R-:W-:-:S05]  /*00d0*/  IMAD.WIDE R2, R9, 0x8, R2 ;  /* 0x0000000809027825 */ /* 0x001fca00078e0202 */
[----:B-1----:R-:W4:Y:S01]  /*00e0*/  LDG.E.64 R10, desc[UR4][R2.64] ;  /* 0x00000004020a7981 */ /* 0x002f22000c1e1b00 */
[----:B--2---:R-:W-:-:S03]  /*00f0*/  IMAD.WIDE R4, R9, 0x8, R4 ;  /* 0x0000000809047825 */ /* 0x004fc600078e0204 */
[----:B------:R-:W2:Y:S04]  /*0100*/  LDG.E.64 R14, desc[UR4][R2.64+0x8] ;  /* 0x00000804020e7981 */ /* 0x000ea8000c1e1b00 */
[----:B------:R-:W4:Y:S04]  /*0110*/  LDG.E.64 R12, desc[UR4][R4.64] ;  /* 0x00000004040c7981 */ /* 0x000f28000c1e1b00 */
[----:B------:R-:W2:Y:S01]  /*0120*/  LDG.E.64 R16, desc[UR4][R4.64+0x8] ;  /* 0x0000080404107981 */ /* 0x000ea2000c1e1b00 */
[----:B---3--:R-:W-:-:S04]  /*0130*/  IMAD.WIDE R6, R9, 0x8, R6 ;  /* 0x0000000809067825 */ /* 0x008fc800078e0206 */
[----:B----4-:R-:W-:Y:S01]  /*0140*/  FADD R10, R10, R12 ;  /* 0x0000000c0a0a7221 */ /* 0x010fe20000000000 */
[----:B------:R-:W-:Y:S01]  /*0150*/  FADD R11, R11, R13 ;  /* 0x0000000d0b0b7221 */ /* 0x000fe20000000000 */
[----:B--2---:R-:W-:Y:S01]  /*0160*/  FADD R14, R14, R16 ;  /* 0x000000100e0e7221 */ /* 0x004fe20000000000 */
[----:B------:R-:W-:-:S03]  /*0170*/  FADD R15, R15, R17 ;  /* 0x000000110f0f7221 */ /* 0x000fc60000000000 */
[----:B------:R-:W-:Y:S04]  /*0180*/  STG.E.64 desc[UR4][R6.64], R10 ;  /* 0x0000000a06007986 */ /* 0x000fe8000c101b04 */
[----:B------:R-:W-:Y:S01]  /*0190*/  STG.E.64 desc[UR4][R6.64+0x8], R14 ;  /* 0x0000080e06007986 */ /* 0x000fe2000c101b04 */
[----:B------:R-:W-:Y:S05]  /*01a0*/  EXIT ;  /* 0x000000000000794d */ /* 0x000fea0003800000 */
.L_x_5:
        /* <DEDUP_REMOVED lines=13> */
.L_x_11:


//--------------------- .text._Z9add_floatPfS_S_j --------------------------
	.section	.text._Z9add_floatPfS_S_j,"ax",@progbits
	.align	128
        .global         _Z9add_floatPfS_S_j
        .type           _Z9add_floatPfS_S_j,@function
        .size           _Z9add_floatPfS_S_j,(.L_x_12 - _Z9add_floatPfS_S_j)
        .other          _Z9add_floatPfS_S_j,@"STO_CUDA_ENTRY STV_DEFAULT"
_Z9add_floatPfS_S_j:
.text._Z9add_floatPfS_S_j:
        /* <DEDUP_REMOVED lines=14> */
[----:B-1----:R-:W4:Y:S01]  /*00e0*/  LDG.E R0, desc[UR4][R2.64] ;  /* 0x0000000402007981 */ /* 0x002f22000c1e1900 */
[----:B--2---:R-:W-:-:S03]  /*00f0*/  IMAD.WIDE R4, R9, 0x4, R4 ;  /* 0x0000000409047825 */ /* 0x004fc600078e0204 */
[----:B------:R-:W2:Y:S04]  /*0100*/  LDG.E R8, desc[UR4][R2.64+0x4] ;  /* 0x0000040402087981 */ /* 0x000ea8000c1e1900 */
[----:B------:R-:W5:Y:S04]  /*0110*/  LDG.E R10, desc[UR4][R2.64+0x8] ;  /* 0x00000804020a7981 */ /* 0x000f68000c1e1900 */
[----:B------:R-:W4:Y:S04]  /*0120*/  LDG.E R11, desc[UR4][R4.64] ;  /* 0x00000004040b7981 */ /* 0x000f28000c1e1900 */
[----:B------:R-:W5:Y:S04]  /*0130*/  LDG.E R12, desc[UR4][R2.64+0xc] ;  /* 0x00000c04020c7981 */ /* 0x000f68000c1e1900 */
[----:B------:R-:W2:Y:S04]  /*0140*/  LDG.E R13, desc[UR4][R4.64+0x4] ;  /* 0x00000404040d7981 */ /* 0x000ea8000c1e1900 */
[----:B------:R-:W5:Y:S04]  /*0150*/  LDG.E R15, desc[UR4][R4.64+0x8] ;  /* 0x00000804040f7981 */ /* 0x000f68000c1e1900 */
[----:B------:R-:W5:Y:S01]  /*0160*/  LDG.E R17, desc[UR4][R4.64+0xc] ;  /* 0x00000c0404117981 */ /* 0x000f62000c1e1900 */
[----:B---3--:R-:W-:-:S04]  /*0170*/  IMAD.WIDE R6, R9, 0x4, R6 ;  /* 0x0000000409067825 */ /* 0x008fc800078e0206 */
[----:B----4-:R-:W-:Y:S01]  /*0180*/  FADD R11, R0, R11 ;  /* 0x0000000b000b7221 */ /* 0x010fe20000000000 */
[----:B--2---:R-:W-:Y:S01]  /*0190*/  FADD R13, R8, R13 ;  /* 0x0000000d080d7221 */ /* 0x004fe20000000000 */
[----:B-----5:R-:W-:Y:S01]  /*01a0*/  FADD R15, R10, R15 ;  /* 0x0000000f0a0f7221 */ /* 0x020fe20000000000 */
[----:B------:R-:W-:Y:S02]  /*01b0*/  FADD R17, R12, R17 ;  /* 0x000000110c117221 */ /* 0x000fe40000000000 */
[----:B------:R-:W-:Y:S04]  /*01c0*/  STG.E desc[UR4][R6.64], R11 ;  /* 0x0000000b06007986 */ /* 0x000fe8000c101904 */
[----:B------:R-:W-:Y:S04]  /*01d0*/  STG.E desc[UR4][R6.64+0x4], R13 ;  /* 0x0000040d06007986 */ /* 0x000fe8000c101904 */
[----:B------:R-:W-:Y:S04]  /*01e0*/  STG.E desc[UR4][R6.64+0x8], R15 ;  /* 0x0000080f06007986 */ /* 0x000fe8000c101904 */
[----:B------:R-:W-:Y:S01]  /*01f0*/  STG.E desc[UR4][R6.64+0xc], R17 ;  /* 0x00000c1106007986 */ /* 0x000fe2000c101904 */
[----:B------:R-:W-:Y:S05]  /*0200*/  EXIT ;  /* 0x000000000000794d */ /* 0x000fea0003800000 */
.L_x_6:
        /* <DEDUP_REMOVED lines=15> */
.L_x_12:


//--------------------- .nv.shared.reserved.0     --------------------------
	.section	.nv.shared.reserved.0,"aw",@nobits
	.weak		__nv_reservedSMEM_offset_0_alias
	.size		__nv_reservedSMEM_offset_0_alias, 0, 64
	.other		__nv_reservedSMEM_offset_0_alias,@"STO_CUDA_RESERVED_SHARED STV_DEFAULT"
__nv_reservedSMEM_offset_0_alias:
	.zero		0
	.zero		64


//--------------------- .nv.global                --------------------------
	.section	.nv.global,"aw",@nobits
.nv.global:
	.type		_ZN34_INTERNAL_6479bd99_4_k_cu_7d2608026thrust24THRUST_300001_SM_1000_NS3seqE,@object
	.size		_ZN34_INTERNAL_6479bd99_4_k_cu_7d2608026thrust24THRUST_300001_SM_1000_NS3seqE,(_ZN34_INTERNAL_6479bd99_4_k_cu_7d2608024cuda3std3__48in_placeE - _ZN34_INTERNAL_6479bd99_4_k_cu_7d2608026thrust24THRUST_300001_SM_1000_NS3seqE)
_ZN34_INTERNAL_6479bd99_4_k_cu_7d2608026thrust24THRUST_300001_SM_1000_NS3seqE:
	.zero		1
	.type		_ZN34_INTERNAL_6479bd99_4_k_cu_7d2608024cuda3std3__48in_placeE,@object
	.size		_ZN34_INTERNAL_6479bd99_4_k_cu_7d2608024cuda3std3__48in_placeE,(_ZN34_INTERNAL_6479bd99_4_k_cu_7d2608024cuda3std6ranges3__45__cpo4sizeE - _ZN34_INTERNAL_6479bd99_4_k_cu_7d2608024cuda3std3__48in_placeE)
_ZN34_INTERNAL_6479bd99_4_k_cu_7d2608024cuda3std3__48in_placeE:
	.zero		1
	.type		_ZN34_INTERNAL_6479bd99_4_k_cu_7d2608024cuda3std6ranges3__45__cpo4sizeE,@object
	.size		_ZN34_INTERNAL_6479bd99_4_k_cu_7d2608024cuda3std6ranges3__45__cpo4sizeE,(_ZN34_INTERNAL_6479bd99_4_k_cu_7d2608026thrust24THRUST_300001_SM_1000_NS12placeholders2_3E - _ZN34_INTERNAL_6479bd99_4_k_cu_7d2608024cuda3std6ranges3__45__cpo4sizeE)
_ZN34_INTERNAL_6479bd99_4_k_cu_7d2608024cuda3std6ranges3__45__cpo4sizeE:
	.zero		1
	.type		_ZN34_INTERNAL_6479bd99_4_k_cu_7d2608026thrust24THRUST_300001_SM_1000_NS12placeholders2_3E,@object
	.size		_ZN34_INTERNAL_6479bd99_4_k_cu_7d2608026thrust24THRUST_300001_SM_1000_NS12placeholders2_3E,(_ZN34_INTERNAL_6479bd99_4_k_cu_7d2608024cuda3std3__45__cpo6cbeginE - _ZN34_INTERNAL_6479bd99_4_k_cu_7d2608026thrust24THRUST_300001_SM_1000_NS12placeholders2_3E)
_ZN34_INTERNAL_6479bd99_4_k_cu_7d2608026thrust24THRUST_300001_SM_1000_NS12placeholders2_3E:
	.zero		1
	.type		_ZN34_INTERNAL_6479bd99_4_k_cu_7d2608024cuda3std3__45__cpo6cbeginE,@object
	.size		_ZN34_INTERNAL_6479bd99_4_k_cu_7d2608024cuda3std3__45__cpo6cbeginE,(_ZN34_INTERNAL_6479bd99_4_k_cu_7d2608024cuda3std6ranges3__45__cpo6cbeginE - _ZN34_INTERNAL_6479bd99_4_k_cu_7d2608024cuda3std3__45__cpo6cbeginE)
_ZN34_INTERNAL_6479bd99_4_k_cu_7d2608024cuda3std3__45__cpo6cbeginE:
	.zero		1
	.type		_ZN34_INTERNAL_6479bd99_4_k_cu_7d2608024cuda3std6ranges3__45__cpo6cbeginE,@object
	.size		_ZN34_INTERNAL_6479bd99_4_k_cu_7d2608024cuda3std6ranges3__45__cpo6cbeginE,(_ZN34_INTERNAL_6479bd99_4_k_cu_7d2608026thrust24THRUST_300001_SM_1000_NS12placeholders2_7E - _ZN34_INTERNAL_6479bd99_4_k_cu_7d2608024cuda3std6ranges3__45__cpo6cbeginE)
_ZN34_INTERNAL_6479bd99_4_k_cu_7d2608024cuda3std6ranges3__45__cpo6cbeginE:
	.zero		1
	.type		_ZN34_INTERNAL_6479bd99_4_k_cu_7d2608026thrust24THRUST_300001_SM_1000_NS12placeholders2_7E,@object
	.size		_ZN34_INTERNAL_6479bd99_4_k_cu_7d2608026thrust24THRUST_300001_SM_1000_NS12placeholders2_7E,(_ZN34_INTERNAL_6479bd99_4_k_cu_7d2608024cuda3std3__45__cpo7crbeginE - _ZN34_INTERNAL_6479bd99_4_k_cu_7d2608026thrust24THRUST_300001_SM_1000_NS12placeholders2_7E)
_ZN34_INTERNAL_6479bd99_4_k_cu_7d2608026thrust24THRUST_300001_SM_1000_NS12placeholders2_7E:
	.zero		1
	.type		_ZN34_INTERNAL_6479bd99_4_k_cu_7d2608024cuda3std3__45__cpo7crbeginE,@object
	.size		_ZN34_INTERNAL_6479bd99_4_k_cu_7d2608024cuda3std3__45__cpo7crbeginE,(_ZN34_INTERNAL_6479bd99_4_k_cu_7d2608024cuda3std6ranges3__45__cpo4nextE - _ZN34_INTERNAL_6479bd99_4_k_cu_7d2608024cuda3std3__45__cpo7crbeginE)
_ZN34_INTERNAL_6479bd99_4_k_cu_7d2608024cuda3std3__45__cpo7crbeginE:
	.zero		1
	.type		_ZN34_INTERNAL_6479bd99_4_k_cu_7d2608024cuda3std6ranges3__45__cpo4nextE,@object
	.size		_ZN34_INTERNAL_6479bd99_4_k_cu_7d2608024cuda3std6ranges3__45__cpo4nextE,(_ZN34_INTERNAL_6479bd99_4_k_cu_7d2608024cuda3std6ranges3__45__cpo4swapE - _ZN34_INTERNAL_6479bd99_4_k_cu_7d2608024cuda3std6ranges3__45__cpo4nextE)
_ZN34_INTERNAL_6479bd99_4_k_cu_7d2608024cuda3std6ranges3__45__cpo4nextE:
	.zero		1
	.type		_ZN34_INTERNAL_6479bd99_4_k_cu_7d2608024cuda3std6ranges3__45__cpo4swapE,@object
	.size		_ZN34_INTERNAL_6479bd99_4_k_cu_7d2608024cuda3std6ranges3__45__cpo4swapE,(_ZN34_INTERNAL_6479bd99_4_k_cu_7d2608026thrust24THRUST_300001_SM_1000_NS8cuda_cub10par_nosyncE - _ZN34_INTERNAL_6479bd99_4_k_cu_7d2608024cuda3std6ranges3__45__cpo4swapE)
_ZN34_INTERNAL_6479bd99_4_k_cu_7d2608024cuda3std6ranges3__45__cpo4swapE:
	.zero		1
	.type		_ZN34_INTERNAL_6479bd99_4_k_cu_7d2608026thrust24THRUST_300001_SM_1000_NS8cuda_cub10par_nosyncE,@object
	.size		_ZN34_INTERNAL_6479bd99_4_k_cu_7d2608026thrust24THRUST_300001_SM_1000_NS8cuda_cub10par_nosyncE,(_ZN34_INTERNAL_6479bd99_4_k_cu_7d2608026thrust24THRUST_300001_SM_1000_NS12placeholders2_9E - _ZN34_INTERNAL_6479bd99_4_k_cu_7d2608026thrust24THRUST_300001_SM_1000_NS8cuda_cub10par_nosyncE)
_ZN34_INTERNAL_6479bd99_4_k_cu_7d2608026thrust24THRUST_300001_SM_1000_NS8cuda_cub10par_nosyncE:
	.zero		1
	.type		_ZN34_INTERNAL_6479bd99_4_k_cu_7d2608026thrust24THRUST_300001_SM_1000_NS12placeholders2_9E,@object
	.size		_ZN34_INTERNAL_6479bd99_4_k_cu_7d2608026thrust24THRUST_300001_SM_1000_NS12placeholders2_9E,(_ZN34_INTERNAL_6479bd99_4_k_cu_7d2608024cuda3std3__436_GLOBAL__N__6479bd99_4_k_cu_7d2608026ignoreE - _ZN34_INTERNAL_6479bd99_4_k_cu_7d2608026thrust24THRUST_300001_SM_1000_NS12placeholders2_9E)
_ZN34_INTERNAL_6479bd99_4_k_cu_7d2608026thrust24THRUST_300001_SM_1000_NS12placeholders2_9E:
	.zero		1
	.type		_ZN34_INTERNAL_6479bd99_4_k_cu_7d2608024cuda3std3__436_GLOBAL__N__6479bd99_4_k_cu_7d2608026ignoreE,@object
	.size		_ZN34_INTERNAL_6479bd99_4_k_cu_7d2608024cuda3std3__436_GLOBAL__N__6479bd99_4_k_cu_7d2608026ignoreE,(_ZN34_INTERNAL_6479bd99_4_k_cu_7d2608024cuda3std6ranges3__45__cpo4dataE - _ZN34_INTERNAL_6479bd99_4_k_cu_7d2608024cuda3std3__436_GLOBAL__N__6479bd99_4_k_cu_7d2608026ignoreE)
_ZN34_INTERNAL_6479bd99_4_k_cu_7d2608024cuda3std3__436_GLOBAL__N__6479bd99_4_k_cu_7d2608026ignoreE:
	.zero		1
	.type		_ZN34_INTERNAL_6479bd99_4_k_cu_7d2608024cuda3std6ranges3__45__cpo4dataE,@object
	.size		_ZN34_INTERNAL_6479bd99_4_k_cu_7d2608024cuda3std6ranges3__45__cpo4dataE,(_ZN34_INTERNAL_6479bd99_4_k_cu_7d2608026thrust24THRUST_300001_SM_1000_NS12placeholders2_1E - _ZN34_INTERNAL_6479bd99_4_k_cu_7d2608024cuda3std6ranges3__45__cpo4dataE)
_ZN34_INTERNAL_6479bd99_4_k_cu_7d2608024cuda3std6ranges3__45__cpo4dataE:
	.zero		1
	.type		_ZN34_INTERNAL_6479bd99_4_k_cu_7d2608026thrust24THRUST_300001_SM_1000_NS12placeholders2_1E,@object
	.size		_ZN34_INTERNAL_6479bd99_4_k_cu_7d2608026thrust24THRUST_300001_SM_1000_NS12placeholders2_1E,(_ZN34_INTERNAL_6479bd99_4_k_cu_7d2608024cuda3std3__45__cpo5beginE - _ZN34_INTERNAL_6479bd99_4_k_cu_7d2608026thrust24THRUST_300001_SM_1000_NS12placeholders2_1E)
_ZN34_INTERNAL_6479bd99_4_k_cu_7d2608026thrust24THRUST_300001_SM_1000_NS12placeholders2_1E:
	.zero		1
	.type		_ZN34_INTERNAL_6479bd99_4_k_cu_7d2608024cuda3std3__45__cpo5beginE,@object
	.size		_ZN34_INTERNAL_6479bd99_4_k_cu_7d2608024cuda3std3__45__cpo5beginE,(_ZN34_INTERNAL_6479bd99_4_k_cu_7d2608024cuda3std6ranges3__45__cpo5beginE - _ZN34_INTERNAL_6479bd99_4_k_cu_7d2608024cuda3std3__45__cpo5beginE)
_ZN34_INTERNAL_6479bd99_4_k_cu_7d2608024cuda3std3__45__cpo5beginE:
	.zero		1
	.type		_ZN34_INTERNAL_6479bd99_4_k_cu_7d2608024cuda3std6ranges3__45__cpo5beginE,@object
	.size		_ZN34_INTERNAL_6479bd99_4_k_cu_7d2608024cuda3std6ranges3__45__cpo5beginE,(_ZN34_INTERNAL_6479bd99_4_k_cu_7d2608026thrust24THRUST_300001_SM_1000_NS12placeholders2_5E - _ZN34_INTERNAL_6479bd99_4_k_cu_7d2608024cuda3std6ranges3__45__cpo5beginE)
_ZN34_INTERNAL_6479bd99_4_k_cu_7d2608024cuda3std6ranges3__45__cpo5beginE:
	.zero		1
	.type		_ZN34_INTERNAL_6479bd99_4_k_cu_7d2608026thrust24THRUST_300001_SM_1000_NS12placeholders2_5E,@object
	.size		_ZN34_INTERNAL_6479bd99_4_k_cu_7d2608026thrust24THRUST_300001_SM_1000_NS12placeholders2_5E,(_ZN34_INTERNAL_6479bd99_4_k_cu_7d2608024cuda3std3__45__cpo6rbeginE - _ZN34_INTERNAL_6479bd99_4_k_cu_7d2608026thrust24THRUST_300001_SM_1000_NS12placeholders2_5E)
_ZN34_INTERNAL_6479bd99_4_k_cu_7d2608026thrust24THRUST_300001_SM_1000_NS12placeholders2_5E:
	.zero		1
	.type		_ZN34_INTERNAL_6479bd99_4_k_cu_7d2608024cuda3std3__45__cpo6rbeginE,@object
	.size		_ZN34_INTERNAL_6479bd99_4_k_cu_7d2608024cuda3std3__45__cpo6rbeginE,(_ZN34_INTERNAL_6479bd99_4_k_cu_7d2608024cuda3std6ranges3__45__cpo7advanceE - _ZN34_INTERNAL_6479bd99_4_k_cu_7d2608024cuda3std3__45__cpo6rbeginE)
_ZN34_INTERNAL_6479bd99_4_k_cu_7d2608024cuda3std3__45__cpo6rbeginE:
	.zero		1
	.type		_ZN34_INTERNAL_6479bd99_4_k_cu_7d2608024cuda3std6ranges3__45__cpo7advanceE,@object
	.size		_ZN34_INTERNAL_6479bd99_4_k_cu_7d2608024cuda3std6ranges3__45__cpo7advanceE,(_ZN34_INTERNAL_6479bd99_4_k_cu_7d2608024cuda3std3__47nulloptE - _ZN34_INTERNAL_6479bd99_4_k_cu_7d2608024cuda3std6ranges3__45__cpo7advanceE)
_ZN34_INTERNAL_6479bd99_4_k_cu_7d2608024cuda3std6ranges3__45__cpo7advanceE:
	.zero		1
	.type		_ZN34_INTERNAL_6479bd99_4_k_cu_7d2608024cuda3std3__47nulloptE,@object
	.size		_ZN34_INTERNAL_6479bd99_4_k_cu_7d2608024cuda3std3__47nulloptE,(_ZN34_INTERNAL_6479bd99_4_k_cu_7d2608024cuda3std6ranges3__45__cpo8distanceE - _ZN34_INTERNAL_6479bd99_4_k_cu_7d2608024cuda3std3__47nulloptE)
_ZN34_INTERNAL_6479bd99_4_k_cu_7d2608024cuda3std3__47nulloptE:
	.zero		1
	.type		_ZN34_INTERNAL_6479bd99_4_k_cu_7d2608024cuda3std6ranges3__45__cpo8distanceE,@object
	.size		_ZN34_INTERNAL_6479bd99_4_k_cu_7d2608024cuda3std6ranges3__45__cpo8distanceE,(_ZN34_INTERNAL_6479bd99_4_k_cu_7d2608026thrust24THRUST_300001_SM_1000_NS12placeholders3_10E - _ZN34_INTERNAL_6479bd99_4_k_cu_7d2608024cuda3std6ranges3__45__cpo8distanceE)
_ZN34_INTERNAL_6479bd99_4_k_cu_7d2608024cuda3std6ranges3__45__cpo8distanceE:
	.zero		1
	.type		_ZN34_INTERNAL_6479bd99_4_k_cu_7d2608026thrust24THRUST_300001_SM_1000_NS12placeholders3_10E,@object
	.size		_ZN34_INTERNAL_6479bd99_4_k_cu_7d2608026thrust24THRUST_300001_SM_1000_NS12placeholders3_10E,(_ZN34_INTERNAL_6479bd99_4_k_cu_7d2608024cuda3std3__419piecewise_constructE - _ZN34_INTERNAL_6479bd99_4_k_cu_7d2608026thrust24THRUST_300001_SM_1000_NS12placeholders3_10E)
_ZN34_INTERNAL_6479bd99_4_k_cu_7d2608026thrust24THRUST_300001_SM_1000_NS12placeholders3_10E:
	.zero		1
	.type		_ZN34_INTERNAL_6479bd99_4_k_cu_7d2608024cuda3std3__419piecewise_constructE,@object
	.size		_ZN34_INTERNAL_6479bd99_4_k_cu_7d2608024cuda3std3__419piecewise_constructE,(_ZN34_INTERNAL_6479bd99_4_k_cu_7d2608024cuda3std6ranges3__45__cpo5cdataE - _ZN34_INTERNAL_6479bd99_4_k_cu_7d2608024cuda3std3__419piecewise_constructE)
_ZN34_INTERNAL_6479bd99_4_k_cu_7d2608024cuda3std3__419piecewise_constructE:
	.zero		1
	.type		_ZN34_INTERNAL_6479bd99_4_k_cu_7d2608024cuda3std6ranges3__45__cpo5cdataE,@object
	.size		_ZN34_INTERNAL_6479bd99_4_k_cu_7d2608024cuda3std6ranges3__45__cpo5cdataE,(_ZN34_INTERNAL_6479bd99_4_k_cu_7d2608026thrust24THRUST_300001_SM_1000_NS12placeholders2_2E - _ZN34_INTERNAL_6479bd99_4_k_cu_7d2608024cuda3std6ranges3__45__cpo5cdataE)
_ZN34_INTERNAL_6479bd99_4_k_cu_7d2608024cuda3std6ranges3__45__cpo5cdataE:
	.zero		1
	.type		_ZN34_INTERNAL_6479bd99_4_k_cu_7d2608026thrust24THRUST_300001_SM_1000_NS12placeholders2_2E,@object
	.size		_ZN34_INTERNAL_6479bd99_4_k_cu_7d2608026thrust24THRUST_300001_SM_1000_NS12placeholders2_2E,(_ZN34_INTERNAL_6479bd99_4_k_cu_7d2608024cuda3std3__45__cpo3endE - _ZN34_INTERNAL_6479bd99_4_k_cu_7d2608026thrust24THRUST_300001_SM_1000_NS12placeholders2_2E)
_ZN34_INTERNAL_6479bd99_4_k_cu_7d2608026thrust24THRUST_300001_SM_1000_NS12placeholders2_2E:
	.zero		1
	.type		_ZN34_INTERNAL_6479bd99_4_k_cu_7d2608024cuda3std3__45__cpo3endE,@object
	.size		_ZN34_INTERNAL_6479bd99_4_k_cu_7d2608024cuda3std3__45__cpo3endE,(_ZN34_INTERNAL_6479bd99_4_k_cu_7d2608024cuda3std6ranges3__45__cpo3endE - _ZN34_INTERNAL_6479bd99_4_k_cu_7d2608024cuda3std3__45__cpo3endE)
_ZN34_INTERNAL_6479bd99_4_k_cu_7d2608024cuda3std3__45__cpo3endE:
	.zero		1
	.type		_ZN34_INTERNAL_6479bd99_4_k_cu_7d2608024cuda3std6ranges3__45__cpo3endE,@object
	.size		_ZN34_INTERNAL_6479bd99_4_k_cu_7d2608024cuda3std6ranges3__45__cpo3endE,(_ZN34_INTERNAL_6479bd99_4_k_cu_7d2608026thrust24THRUST_300001_SM_1000_NS12placeholders2_6E - _ZN34_INTERNAL_6479bd99_4_k_cu_7d2608024cuda3std6ranges3__45__cpo3endE)
_ZN34_INTERNAL_6479bd99_4_k_cu_7d2608024cuda3std6ranges3__45__cpo3endE:
	.zero		1
	.type		_ZN34_INTERNAL_6479bd99_4_k_cu_7d2608026thrust24THRUST_300001_SM_1000_NS12placeholders2_6E,@object
	.size		_ZN34_INTERNAL_6479bd99_4_k_cu_7d2608026thrust24THRUST_300001_SM_1000_NS12placeholders2_6E,(_ZN34_INTERNAL_6479bd99_4_k_cu_7d2608024cuda3std3__45__cpo4rendE - _ZN34_INTERNAL_6479bd99_4_k_cu_7d2608026thrust24THRUST_300001_SM_1000_NS12placeholders2_6E)
_ZN34_INTERNAL_6479bd99_4_k_cu_7d2608026thrust24THRUST_300001_SM_1000_NS12placeholders2_6E:
	.zero		1
	.type		_ZN34_INTERNAL_6479bd99_4_k_cu_7d2608024cuda3std3__45__cpo4rendE,@object
	.size		_ZN34_INTERNAL_6479bd99_4_k_cu_7d2608024cuda3std3__45__cpo4rendE,(_ZN34_INTERNAL_6479bd99_4_k_cu_7d2608024cuda3std6ranges3__45__cpo9iter_swapE - _ZN34_INTERNAL_6479bd99_4_k_cu_7d2608024cuda3std3__45__cpo4rendE)
_ZN34_INTERNAL_6479bd99_4_k_cu_7d2608024cuda3std3__45__cpo4rendE:
	.zero		1
	.type		_ZN34_INTERNAL_6479bd99_4_k_cu_7d2608024cuda3std6ranges3__45__cpo9iter_swapE,@object
	.size		_ZN34_INTERNAL_6479bd99_4_k_cu_7d2608024cuda3std6ranges3__45__cpo9iter_swapE,(_ZN34_INTERNAL_6479bd99_4_k_cu_7d2608024cuda3std3__48unexpectE - _ZN34_INTERNAL_6479bd99_4_k_cu_7d2608024cuda3std6ranges3__45__cpo9iter_swapE)
_ZN34_INTERNAL_6479bd99_4_k_cu_7d2608024cuda3std6ranges3__45__cpo9iter_swapE:
	.zero		1
	.type		_ZN34_INTERNAL_6479bd99_4_k_cu_7d2608024cuda3std3__48unexpectE,@object
	.size		_ZN34_INTERNAL_6479bd99_4_k_cu_7d2608024cuda3std3__48unexpectE,(_ZN34_INTERNAL_6479bd99_4_k_cu_7d2608026thrust24THRUST_300001_SM_1000_NS8cuda_cub3parE - _ZN34_INTERNAL_6479bd99_4_k_cu_7d2608024cuda3std3__48unexpectE)
_ZN34_INTERNAL_6479bd99_4_k_cu_7d2608024cuda3std3__48unexpectE:
	.zero		1
	.type		_ZN34_INTERNAL_6479bd99_4_k_cu_7d2608026thrust24THRUST_300001_SM_1000_NS8cuda_cub3parE,@object
	.size		_ZN34_INTERNAL_6479bd99_4_k_cu_7d2608026thrust24THRUST_300001_SM_1000_NS8cuda_cub3parE,(_ZN34_INTERNAL_6479bd99_4_k_cu_7d2608026thrust24THRUST_300001_SM_1000_NS12placeholders2_4E - _ZN34_INTERNAL_6479bd99_4_k_cu_7d2608026thrust24THRUST_300001_SM_1000_NS8cuda_cub3parE)
_ZN34_INTERNAL_6479bd99_4_k_cu_7d2608026thrust24THRUST_300001_SM_1000_NS8cuda_cub3parE:
	.zero		1
	.type		_ZN34_INTERNAL_6479bd99_4_k_cu_7d2608026thrust24THRUST_300001_SM_1000_NS12placeholders2_4E,@object
	.size		_ZN34_INTERNAL_6479bd99_4_k_cu_7d2608026thrust24THRUST_300001_SM_1000_NS12placeholders2_4E,(_ZN34_INTERNAL_6479bd99_4_k_cu_7d2608024cuda3std3__45__cpo4cendE - _ZN34_INTERNAL_6479bd99_4_k_cu_7d2608026thrust24THRUST_300001_SM_1000_NS12placeholders2_4E)
_ZN34_INTERNAL_6479bd99_4_k_cu_7d2608026thrust24THRUST_300001_SM_1000_NS12placeholders2_4E:
	.zero		1
	.type		_ZN34_INTERNAL_6479bd99_4_k_cu_7d2608024cuda3std3__45__cpo4cendE,@object
	.size		_ZN34_INTERNAL_6479bd99_4_k_cu_7d2608024cuda3std3__45__cpo4cendE,(_ZN34_INTERNAL_6479bd99_4_k_cu_7d2608024cuda3std6ranges3__45__cpo4cendE - _ZN34_INTERNAL_6479bd99_4_k_cu_7d2608024cuda3std3__45__cpo4cendE)
_ZN34_INTERNAL_6479bd99_4_k_cu_7d2608024cuda3std3__45__cpo4cendE:
	.zero		1
	.type		_ZN34_INTERNAL_6479bd99_4_k_cu_7d2608024cuda3std6ranges3__45__cpo4cendE,@object
	.size		_ZN34_INTERNAL_6479bd99_4_k_cu_7d2608024cuda3std6ranges3__45__cpo4cendE,(_ZN34_INTERNAL_6479bd99_4_k_cu_7d2608024cuda3std3__420unreachable_sentinelE - _ZN34_INTERNAL_6479bd99_4_k_cu_7d2608024cuda3std6ranges3__45__cpo4cendE)
_ZN34_INTERNAL_6479bd99_4_k_cu_7d2608024cuda3std6ranges3__45__cpo4cendE:
	.zero		1
	.type		_ZN34_INTERNAL_6479bd99_4_k_cu_7d2608024cuda3std3__420unreachable_sentinelE,@object
	.size		_ZN34_INTERNAL_6479bd99_4_k_cu_7d2608024cuda3std3__420unreachable_sentinelE,(_ZN34_INTERNAL_6479bd99_4_k_cu_7d2608024cuda3std6ranges3__45__cpo5ssizeE - _ZN34_INTERNAL_6479bd99_4_k_cu_7d2608024cuda3std3__420unreachable_sentinelE)
_ZN34_INTERNAL_6479bd99_4_k_cu_7d2608024cuda3std3__420unreachable_sentinelE:
	.zero		1
	.type		_ZN34_INTERNAL_6479bd99_4_k_cu_7d2608024cuda3std6ranges3__45__cpo5ssizeE,@object
	.size		_ZN34_INTERNAL_6479bd99_4_k_cu_7d2608024cuda3std6ranges3__45__cpo5ssizeE,(_ZN34_INTERNAL_6479bd99_4_k_cu_7d2608026thrust24THRUST_300001_SM_1000_NS12placeholders2_8E - _ZN34_INTERNAL_6479bd99_4_k_cu_7d2608024cuda3std6ranges3__45__cpo5ssizeE)
_ZN34_INTERNAL_6479bd99_4_k_cu_7d2608024cuda3std6ranges3__45__cpo5ssizeE:
	.zero		1
	.type		_ZN34_INTERNAL_6479bd99_4_k_cu_7d2608026thrust24THRUST_300001_SM_1000_NS12placeholders2_8E,@object
	.size		_ZN34_INTERNAL_6479bd99_4_k_cu_7d2608026thrust24THRUST_300001_SM_1000_NS12placeholders2_8E,(_ZN34_INTERNAL_6479bd99_4_k_cu_7d2608024cuda3std3__45__cpo5crendE - _ZN34_INTERNAL_6479bd99_4_k_cu_7d2608026thrust24THRUST_300001_SM_1000_NS12placeholders2_8E)
_ZN34_INTERNAL_6479bd99_4_k_cu_7d2608026thrust24THRUST_300001_SM_1000_NS12placeholders2_8E:
	.zero		1
	.type		_ZN34_INTERNAL_6479bd99_4_k_cu_7d2608024cuda3std3__45__cpo5crendE,@object
	.size		_ZN34_INTERNAL_6479bd99_4_k_cu_7d2608024cuda3std3__45__cpo5crendE,(_ZN34_INTERNAL_6479bd99_4_k_cu_7d2608024cuda3std6ranges3__45__cpo4prevE - _ZN34_INTERNAL_6479bd99_4_k_cu_7d2608024cuda3std3__45__cpo5crendE)
_ZN34_INTERNAL_6479bd99_4_k_cu_7d2608024cuda3std3__45__cpo5crendE:
	.zero		1
	.type		_ZN34_INTERNAL_6479bd99_4_k_cu_7d2608024cuda3std6ranges3__45__cpo4prevE,@object
	.size		_ZN34_INTERNAL_6479bd99_4_k_cu_7d2608024cuda3std6ranges3__45__cpo4prevE,(_ZN34_INTERNAL_6479bd99_4_k_cu_7d2608024cuda3std6ranges3__45__cpo9iter_moveE - _ZN34_INTERNAL_6479bd99_4_k_cu_7d2608024cuda3std6ranges3__45__cpo4prevE)
_ZN34_INTERNAL_6479bd99_4_k_cu_7d2608024cuda3std6ranges3__45__cpo4prevE:
	.zero		1
	.type		_ZN34_INTERNAL_6479bd99_4_k_cu_7d2608024cuda3std6ranges3__45__cpo9iter_moveE,@object
	.size		_ZN34_INTERNAL_6479bd99_4_k_cu_7d2608024cuda3std6ranges3__45__cpo9iter_moveE,(_ZN34_INTERNAL_6479bd99_4_k_cu_7d2608026thrust24THRUST_300001_SM_1000_NS6system6detail10sequential3seqE - _ZN34_INTERNAL_6479bd99_4_k_cu_7d2608024cuda3std6ranges3__45__cpo9iter_moveE)
_ZN34_INTERNAL_6479bd99_4_k_cu_7d2608024cuda3std6ranges3__45__cpo9iter_moveE:
	.zero		1
	.type		_ZN34_INTERNAL_6479bd99_4_k_cu_7d2608026thrust24THRUST_300001_SM_1000_NS6system6detail10sequential3seqE,@object
	.size		_ZN34_INTERNAL_6479bd99_4_k_cu_7d2608026thrust24THRUST_300001_SM_1000_NS6system6detail10sequential3seqE,(.L_31 - _ZN34_INTERNAL_6479bd99_4_k_cu_7d2608026thrust24THRUST_300001_SM_1000_NS6system6detail10sequential3seqE)
_ZN34_INTERNAL_6479bd99_4_k_cu_7d2608026thrust24THRUST_300001_SM_1000_NS6system6detail10sequential3seqE:
	.zero		1
.L_31:


//--------------------- .nv.constant0._ZN3cub18CUB_300001_SM_10006detail8for_each13static_kernelINS2_12policy_hub_t12policy_500_tEmN6thrust24THRUST_300001_SM_1000_NS8cuda_cub20__uninitialized_fill7functorINS7_10device_ptrIfEEfEEEEvT0_T1_ --------------------------
	.section	.nv.constant0._ZN3cub18CUB_300001_SM_10006detail8for_each13static_kernelINS2_12policy_hub_t12policy_500_tEmN6thrust24THRUST_300001_SM_1000_NS8cuda_cub20__uninitialized_fill7functorINS7_10device_ptrIfEEfEEEEvT0_T1_,"a",@progbits
	.sectionflags	@""
	.align	4
.nv.constant0._ZN3cub18CUB_300001_SM_10006detail8for_each13static_kernelINS2_12policy_hub_t12policy_500_tEmN6thrust24THRUST_300001_SM_1000_NS8cuda_cub20__uninitialized_fill7functorINS7_10device_ptrIfEEfEEEEvT0_T1_:
	.zero		920


//--------------------- .nv.constant0._ZN3cub18CUB_300001_SM_10006detail11EmptyKernelIvEEvv --------------------------
	.section	.nv.constant0._ZN3cub18CUB_300001_SM_10006detail11EmptyKernelIvEEvv,"a",@progbits
	.sectionflags	@""
	.align	4
.nv.constant0._ZN3cub18CUB_300001_SM_10006detail11EmptyKernelIvEEvv:
	.zero		896


//--------------------- .nv.constant0._Z14add_float_testP10float_testS0_S0_j --------------------------
	.section	.nv.constant0._Z14add_float_testP10float_testS0_S0_j,"a",@progbits
	.sectionflags	@""
	.align	4
.nv.constant0._Z14add_float_testP10float_testS0_S0_j:
	.zero		924


//--------------------- .nv.constant0._Z10add_float4P6float4S0_S0_j --------------------------
	.section	.nv.constant0._Z10add_float4P6float4S0_S0_j,"a",@progbits
	.sectionflags	@""
	.align	4
.nv.constant0._Z10add_float4P6float4S0_S0_j:
	.zero		924


//--------------------- .nv.constant0._Z10add_float2P6float2S0_S0_j --------------------------
	.section	.nv.constant0._Z10add_float2P6float2S0_S0_j,"a",@progbits
	.sectionflags	@""
	.align	4
.nv.constant0._Z10add_float2P6float2S0_S0_j:
	.zero		924


//--------------------- .nv.constant0._Z9add_floatPfS_S_j --------------------------
	.section	.nv.constant0._Z9add_floatPfS_S_j,"a",@progbits
	.sectionflags	@""
	.align	4
.nv.constant0._Z9add_floatPfS_S_j:
	.zero		924


//--------------------- SYMBOLS --------------------------

	.type		.nv.reservedSmem.offset0,@object
	.size		.nv.reservedSmem.offset0,0x4
